	.target	sm_80

	.elftype	@"ET_EXEC"


//--------------------- .note.nv.tkinfo           --------------------------
	.section	.note.nv.tkinfo,"",@"SHT_NOTE"
	.sectionflags	@"SHF_NOTE_NV_TKINFO"
	.tkinfo
        /*0018*/ 	.word	0x00000002
        /*0030*/ 	.string	""
        /*0030*/ 	.string	"ptxas"
        /*0030*/ 	.string	"Cuda compilation tools, release 13.0, V13.0.88"
        /*0030*/ 	.string	"Build cuda_13.0.r13.0/compiler.36424714_0"
        /*0030*/ 	.string	"-v  -suppress-debug-info  -lineinfo  -arch sm_80 "



//--------------------- .note.nv.cuinfo           --------------------------
	.section	.note.nv.cuinfo,"",@"SHT_NOTE"
	.sectionflags	@"SHF_NOTE_NV_CUINFO"
        /*0018*/ 	.short	0x0002
        /*001a*/ 	.short	0x0050
        /*001c*/ 	.short	0x0082
	.zero		2


//--------------------- .nv.info                  --------------------------
	.section	.nv.info,"",@"SHT_CUDA_INFO"
	.align	4


	//----- nvinfo : EIATTR_REGCOUNT
	.align		4
        /*0000*/ 	.byte	0x04, 0x2f
        /*0002*/ 	.short	(.L_2 - .L_1)
	.align		4
.L_1:
        /*0004*/ 	.word	index@(attn_fwd)
        /*0008*/ 	.word	0x000000ff


	//----- nvinfo : EIATTR_FRAME_SIZE
	.align		4
.L_2:
        /*000c*/ 	.byte	0x04, 0x11
        /*000e*/ 	.short	(.L_4 - .L_3)
	.align		4
.L_3:
        /*0010*/ 	.word	index@(attn_fwd)
        /*0014*/ 	.word	0x00000050


	//----- nvinfo : EIATTR_MIN_STACK_SIZE
	.align		4
.L_4:
        /*0018*/ 	.byte	0x04, 0x12
        /*001a*/ 	.short	(.L_6 - .L_5)
	.align		4
.L_5:
        /*001c*/ 	.word	index@(attn_fwd)
        /*0020*/ 	.word	0x00000050
.L_6:


//--------------------- .nv.info.attn_fwd         --------------------------
	.section	.nv.info.attn_fwd,"",@"SHT_CUDA_INFO"
	.sectionflags	@""
	.align	4


	//----- nvinfo : EIATTR_CUDA_API_VERSION
	.align		4
        /*0000*/ 	.byte	0x04, 0x37
        /*0002*/ 	.short	(.L_8 - .L_7)
.L_7:
        /*0004*/ 	.word	0x00000082


	//----- nvinfo : EIATTR_SW2861232_WAR
	.align		4
.L_8:
        /*0008*/ 	.byte	0x01, 0x35
	.zero		2


	//----- nvinfo : EIATTR_PARAM_CBANK
	.align		4
        /*000c*/ 	.byte	0x04, 0x0a
        /*000e*/ 	.short	(.L_10 - .L_9)
	.align		4
.L_9:
        /*0010*/ 	.word	index@(.nv.constant0.attn_fwd)
        /*0014*/ 	.short	0x0160
        /*0016*/ 	.short	0x0088


	//----- nvinfo : EIATTR_CBANK_PARAM_SIZE
	.align		4
.L_10:
        /*0018*/ 	.byte	0x03, 0x19
        /*001a*/ 	.short	0x0088


	//----- nvinfo : EIATTR_KPARAM_INFO
	.align		4
        /*001c*/ 	.byte	0x04, 0x17
        /*001e*/ 	.short	(.L_12 - .L_11)
.L_11:
        /*0020*/ 	.word	0x00000000
        /*0024*/ 	.short	0x0019
        /*0026*/ 	.short	0x0080
        /*0028*/ 	.byte	0x00, 0xf4, 0x21, 0x00


	//----- nvinfo : EIATTR_KPARAM_INFO
	.align		4
.L_12:
        /*002c*/ 	.byte	0x04, 0x17
        /*002e*/ 	.short	(.L_14 - .L_13)
.L_13:
        /*0030*/ 	.word	0x00000000
        /*0034*/ 	.short	0x0018
        /*0036*/ 	.short	0x0078
        /*0038*/ 	.byte	0x00, 0xf4, 0x21, 0x00


	//----- nvinfo : EIATTR_KPARAM_INFO
	.align		4
.L_14:
        /*003c*/ 	.byte	0x04, 0x17
        /*003e*/ 	.short	(.L_16 - .L_15)
.L_15:
        /*0040*/ 	.word	0x00000000
        /*0044*/ 	.short	0x0017
        /*0046*/ 	.short	0x0070
        /*0048*/ 	.byte	0x00, 0xf0, 0x11, 0x00


	//----- nvinfo : EIATTR_KPARAM_INFO
	.align		4
.L_16:
        /*004c*/ 	.byte	0x04, 0x17
        /*004e*/ 	.short	(.L_18 - .L_17)
.L_17:
        /*0050*/ 	.word	0x00000000
        /*0054*/ 	.short	0x0016
        /*0056*/ 	.short	0x006c
        /*0058*/ 	.byte	0x00, 0xf0, 0x11, 0x00


	//----- nvinfo : EIATTR_KPARAM_INFO
	.align		4
.L_18:
        /*005c*/ 	.byte	0x04, 0x17
        /*005e*/ 	.short	(.L_20 - .L_19)
.L_19:
        /*0060*/ 	.word	0x00000000
        /*0064*/ 	.short	0x0015
        /*0066*/ 	.short	0x0068
        /*0068*/ 	.byte	0x00, 0xf0, 0x11, 0x00


	//----- nvinfo : EIATTR_KPARAM_INFO
	.align		4
.L_20:
        /*006c*/ 	.byte	0x04, 0x17
        /*006e*/ 	.short	(.L_22 - .L_21)
.L_21:
        /*0070*/ 	.word	0x00000000
        /*0074*/ 	.short	0x0014
        /*0076*/ 	.short	0x0064
        /*0078*/ 	.byte	0x00, 0xf0, 0x11, 0x00


	//----- nvinfo : EIATTR_KPARAM_INFO
	.align		4
.L_22:
        /*007c*/ 	.byte	0x04, 0x17
        /*007e*/ 	.short	(.L_24 - .L_23)
.L_23:
        /*0080*/ 	.word	0x00000000
        /*0084*/ 	.short	0x0013
        /*0086*/ 	.short	0x0060
        /*0088*/ 	.byte	0x00, 0xf0, 0x11, 0x00


	//----- nvinfo : EIATTR_KPARAM_INFO
	.align		4
.L_24:
        /*008c*/ 	.byte	0x04, 0x17
        /*008e*/ 	.short	(.L_26 - .L_25)
.L_25:
        /*0090*/ 	.word	0x00000000
        /*0094*/ 	.short	0x0012
        /*0096*/ 	.short	0x005c
        /*0098*/ 	.byte	0x00, 0xf0, 0x11, 0x00


	//----- nvinfo : EIATTR_KPARAM_INFO
	.align		4
.L_26:
        /*009c*/ 	.byte	0x04, 0x17
        /*009e*/ 	.short	(.L_28 - .L_27)
.L_27:
        /*00a0*/ 	.word	0x00000000
        /*00a4*/ 	.short	0x0011
        /*00a6*/ 	.short	0x0058
        /*00a8*/ 	.byte	0x00, 0xf0, 0x11, 0x00


	//----- nvinfo : EIATTR_KPARAM_INFO
	.align		4
.L_28:
        /*00ac*/ 	.byte	0x04, 0x17
        /*00ae*/ 	.short	(.L_30 - .L_29)
.L_29:
        /*00b0*/ 	.word	0x00000000
        /*00b4*/ 	.short	0x0010
        /*00b6*/ 	.short	0x0054
        /*00b8*/ 	.byte	0x00, 0xf0, 0x11, 0x00


	//----- nvinfo : EIATTR_KPARAM_INFO
	.align		4
.L_30:
        /*00bc*/ 	.byte	0x04, 0x17
        /*00be*/ 	.short	(.L_32 - .L_31)
.L_31:
        /*00c0*/ 	.word	0x00000000
        /*00c4*/ 	.short	0x000f
        /*00c6*/ 	.short	0x0050
        /*00c8*/ 	.byte	0x00, 0xf0, 0x11, 0x00


	//----- nvinfo : EIATTR_KPARAM_INFO
	.align		4
.L_32:
        /*00cc*/ 	.byte	0x04, 0x17
        /*00ce*/ 	.short	(.L_34 - .L_33)
.L_33:
        /*00d0*/ 	.word	0x00000000
        /*00d4*/ 	.short	0x000e
        /*00d6*/ 	.short	0x004c
        /*00d8*/ 	.byte	0x00, 0xf0, 0x11, 0x00


	//----- nvinfo : EIATTR_KPARAM_INFO
	.align		4
.L_34:
        /*00dc*/ 	.byte	0x04, 0x17
        /*00de*/ 	.short	(.L_36 - .L_35)
.L_35:
        /*00e0*/ 	.word	0x00000000
        /*00e4*/ 	.short	0x000d
        /*00e6*/ 	.short	0x0048
        /*00e8*/ 	.byte	0x00, 0xf0, 0x11, 0x00


	//----- nvinfo : EIATTR_KPARAM_INFO
	.align		4
.L_36:
        /*00ec*/ 	.byte	0x04, 0x17
        /*00ee*/ 	.short	(.L_38 - .L_37)
.L_37:
        /*00f0*/ 	.word	0x00000000
        /*00f4*/ 	.short	0x000c
        /*00f6*/ 	.short	0x0044
        /*00f8*/ 	.byte	0x00, 0xf0, 0x11, 0x00


	//----- nvinfo : EIATTR_KPARAM_INFO
	.align		4
.L_38:
        /*00fc*/ 	.byte	0x04, 0x17
        /*00fe*/ 	.short	(.L_40 - .L_39)
.L_39:
        /*0100*/ 	.word	0x00000000
        /*0104*/ 	.short	0x000b
        /*0106*/ 	.short	0x0040
        /*0108*/ 	.byte	0x00, 0xf0, 0x11, 0x00


	//----- nvinfo : EIATTR_KPARAM_INFO
	.align		4
.L_40:
        /*010c*/ 	.byte	0x04, 0x17
        /*010e*/ 	.short	(.L_42 - .L_41)
.L_41:
        /*0110*/ 	.word	0x00000000
        /*0114*/ 	.short	0x000a
        /*0116*/ 	.short	0x003c
        /*0118*/ 	.byte	0x00, 0xf0, 0x11, 0x00


	//----- nvinfo : EIATTR_KPARAM_INFO
	.align		4
.L_42:
        /*011c*/ 	.byte	0x04, 0x17
        /*011e*/ 	.short	(.L_44 - .L_43)
.L_43:
        /*0120*/ 	.word	0x00000000
        /*0124*/ 	.short	0x0009
        /*0126*/ 	.short	0x0038
        /*0128*/ 	.byte	0x00, 0xf0, 0x11, 0x00


	//----- nvinfo : EIATTR_KPARAM_INFO
	.align		4
.L_44:
        /*012c*/ 	.byte	0x04, 0x17
        /*012e*/ 	.short	(.L_46 - .L_45)
.L_45:
        /*0130*/ 	.word	0x00000000
        /*0134*/ 	.short	0x0008
        /*0136*/ 	.short	0x0034
        /*0138*/ 	.byte	0x00, 0xf0, 0x11, 0x00


	//----- nvinfo : EIATTR_KPARAM_INFO
	.align		4
.L_46:
        /*013c*/ 	.byte	0x04, 0x17
        /*013e*/ 	.short	(.L_48 - .L_47)
.L_47:
        /*0140*/ 	.word	0x00000000
        /*0144*/ 	.short	0x0007
        /*0146*/ 	.short	0x0030
        /*0148*/ 	.byte	0x00, 0xf0, 0x11, 0x00


	//----- nvinfo : EIATTR_KPARAM_INFO
	.align		4
.L_48:
        /*014c*/ 	.byte	0x04, 0x17
        /*014e*/ 	.short	(.L_50 - .L_49)
.L_49:
        /*0150*/ 	.word	0x00000000
        /*0154*/ 	.short	0x0006
        /*0156*/ 	.short	0x002c
        /*0158*/ 	.byte	0x00, 0xf0, 0x11, 0x00


	//----- nvinfo : EIATTR_KPARAM_INFO
	.align		4
.L_50:
        /*015c*/ 	.byte	0x04, 0x17
        /*015e*/ 	.short	(.L_52 - .L_51)
.L_51:
        /*0160*/ 	.word	0x00000000
        /*0164*/ 	.short	0x0005
        /*0166*/ 	.short	0x0028
        /*0168*/ 	.byte	0x00, 0xf0, 0x11, 0x00


	//----- nvinfo : EIATTR_KPARAM_INFO
	.align		4
.L_52:
        /*016c*/ 	.byte	0x04, 0x17
        /*016e*/ 	.short	(.L_54 - .L_53)
.L_53:
        /*0170*/ 	.word	0x00000000
        /*0174*/ 	.short	0x0004
        /*0176*/ 	.short	0x0020
        /*0178*/ 	.byte	0x00, 0xf4, 0x21, 0x00


	//----- nvinfo : EIATTR_KPARAM_INFO
	.align		4
.L_54:
        /*017c*/ 	.byte	0x04, 0x17
        /*017e*/ 	.short	(.L_56 - .L_55)
.L_55:
        /*0180*/ 	.word	0x00000000
        /*0184*/ 	.short	0x0003
        /*0186*/ 	.short	0x0018
        /*0188*/ 	.byte	0x00, 0xf4, 0x21, 0x00


	//----- nvinfo : EIATTR_KPARAM_INFO
	.align		4
.L_56:
        /*018c*/ 	.byte	0x04, 0x17
        /*018e*/ 	.short	(.L_58 - .L_57)
.L_57:
        /*0190*/ 	.word	0x00000000
        /*0194*/ 	.short	0x0002
        /*0196*/ 	.short	0x0010
        /*0198*/ 	.byte	0x00, 0xf4, 0x21, 0x00


	//----- nvinfo : EIATTR_KPARAM_INFO
	.align		4
.L_58:
        /*019c*/ 	.byte	0x04, 0x17
        /*019e*/ 	.short	(.L_60 - .L_59)
.L_59:
        /*01a0*/ 	.word	0x00000000
        /*01a4*/ 	.short	0x0001
        /*01a6*/ 	.short	0x0008
        /*01a8*/ 	.byte	0x00, 0xf4, 0x21, 0x00


	//----- nvinfo : EIATTR_KPARAM_INFO
	.align		4
.L_60:
        /*01ac*/ 	.byte	0x04, 0x17
        /*01ae*/ 	.short	(.L_62 - .L_61)
.L_61:
        /*01b0*/ 	.word	0x00000000
        /*01b4*/ 	.short	0x0000
        /*01b6*/ 	.short	0x0000
        /*01b8*/ 	.byte	0x00, 0xf4, 0x21, 0x00


	//----- nvinfo : EIATTR_MAXREG_COUNT
	.align		4
.L_62:
        /*01bc*/ 	.byte	0x03, 0x1b
        /*01be*/ 	.short	0x00ff


	//----- nvinfo : EIATTR_NUM_BARRIERS
	.align		4
        /*01c0*/ 	.byte	0x02, 0x4c
        /*01c2*/ 	.byte	0x01
	.zero		1


	//----- nvinfo : EIATTR_ANNOTATIONS
	.align		4
        /*01c4*/ 	.byte	0x04, 0x55
        /*01c6*/ 	.short	(.L_64 - .L_63)


	//   ....[0]....
.L_63:
        /*01c8*/ 	.word	0x00000001
        /*01cc*/ 	.byte	0xe0, 0x0a, 0x00, 0x00, 0x01, 0x00, 0x00, 0x00, 0x60, 0x0b, 0x00, 0x00, 0x01, 0x00, 0x00, 0x00
        /* <DEDUP_REMOVED lines=8> */
        /*025c*/ 	.byte	0x20, 0x19, 0x00, 0x00, 0x01, 0x00, 0x00, 0x00, 0x30, 0x19, 0x00, 0x00


	//----- nvinfo : EIATTR_MERCURY_ISA_VERSION
	.align		4
.L_64:
        /*0268*/ 	.byte	0x03, 0x5f
        /*026a*/ 	.short	0x0000


	//----- nvinfo : EIATTR_COOP_GROUP_MASK_REGIDS
	.align		4
        /*026c*/ 	.byte	0x04, 0x29
        /*026e*/ 	.short	(.L_66 - .L_65)


	//   ....[0]....
.L_65:
        /*0270*/ 	.word	0xffffffff


	//   ....[1]....
        /*0274*/ 	.word	0xffffffff


	//   ....[2]....
        /*0278*/ 	.word	0xffffffff


	//   ....[3]....
        /*027c*/ 	.word	0xffffffff


	//   ....[4]....
        /*0280*/ 	.word	0xffffffff


	//   ....[5]....
        /*0284*/ 	.word	0xffffffff


	//   ....[6]....
        /*0288*/ 	.word	0xffffffff


	//   ....[7]....
        /*028c*/ 	.word	0xffffffff


	//----- nvinfo : EIATTR_COOP_GROUP_INSTR_OFFSETS
	.align		4
.L_66:
        /*0290*/ 	.byte	0x04, 0x28
        /*0292*/ 	.short	(.L_68 - .L_67)


	//   ....[0]....
.L_67:
        /*0294*/ 	.word	0x00002b70


	//   ....[1]....
        /*0298*/ 	.word	0x00002c30


	//   ....[2]....
        /*029c*/ 	.word	0x00002f30


	//   ....[3]....
        /*02a0*/ 	.word	0x00003100


	//   ....[4]....
        /*02a4*/ 	.word	0x000046b0


	//   ....[5]....
        /*02a8*/ 	.word	0x000046c0


	//   ....[6]....
        /*02ac*/ 	.word	0x00004760


	//   ....[7]....
        /*02b0*/ 	.word	0x00004770


	//----- nvinfo : EIATTR_EXIT_INSTR_OFFSETS
	.align		4
.L_68:
        /*02b4*/ 	.byte	0x04, 0x1c
        /*02b6*/ 	.short	(.L_70 - .L_69)


	//   ....[0]....
.L_69:
        /*02b8*/ 	.word	0x00005930


	//   ....[1]....
        /*02bc*/ 	.word	0x000059d0


	//----- nvinfo : EIATTR_REQNTID
	.align		4
.L_70:
        /*02c0*/ 	.byte	0x04, 0x10
        /*02c2*/ 	.short	(.L_72 - .L_71)
.L_71:
        /*02c4*/ 	.word	0x00000080
        /*02c8*/ 	.word	0x00000001
        /*02cc*/ 	.word	0x00000001
.L_72:


//--------------------- .nv.callgraph             --------------------------
	.section	.nv.callgraph,"",@"SHT_CUDA_CALLGRAPH"
	.align	4
	.sectionentsize	8
	.align		4
        /*0000*/ 	.word	0x00000000
	.align		4
        /*0004*/ 	.word	0xffffffff
	.align		4
        /*0008*/ 	.word	0x00000000
	.align		4
        /*000c*/ 	.word	0xfffffffe
	.align		4
        /*0010*/ 	.word	0x00000000
	.align		4
        /*0014*/ 	.word	0xfffffffd
	.align		4
        /*0018*/ 	.word	0x00000000
	.align		4
        /*001c*/ 	.word	0xfffffffc


//--------------------- .nv.rel.action            --------------------------
	.section	.nv.rel.action,"",@"SHT_CUDA_RELOCINFO"
	.align	8
	.sectionentsize	8
        /*0000*/ 	.byte	0x73, 0x00, 0x00, 0x00, 0x00, 0x00, 0x00, 0x00, 0x00, 0x00, 0x00, 0x11, 0x25, 0x00, 0x05, 0x36


//--------------------- .nv.constant4             --------------------------
	.section	.nv.constant4,"a",@progbits
	.align	8
	.align		8
.nv.constant4:
        /*0000*/ 	.dword	_$_str


//--------------------- .nv.constant0.attn_fwd    --------------------------
	.section	.nv.constant0.attn_fwd,"a",@progbits
	.sectionflags	@""
	.align	4
.nv.constant0.attn_fwd:
	.zero		488


//--------------------- .text.attn_fwd            --------------------------
	.section	.text.attn_fwd,"ax",@progbits
	.sectioninfo	@"SHI_REGISTERS=255"
	.align	128
        .global         attn_fwd
        .type           attn_fwd,@function
        .size           attn_fwd,(.L_x_4 - attn_fwd)
        .other          attn_fwd,@"STO_CUDA_ENTRY STV_DEFAULT"
attn_fwd:
.text.attn_fwd:
[----:B------:R-:W-:Y:S02]  /*0000*/  MOV R1, c[0x0][0x28] ;  /* 0x00000a0000017a02 */ /* 0x000fe40000000f00 */
[----:B------:R-:W0:Y:S01]  /*0010*/  S2R R28, SR_TID.X ;  /* 0x00000000001c7919 */ /* 0x000e220000002100 */
[----:B------:R-:W-:Y:S01]  /*0020*/  MOV R33, c[0x0][0x198] ;  /* 0x0000660000217a02 */ /* 0x000fe20000000f00 */
[----:B------:R-:W-:Y:S01]  /*0030*/  ULDC.64 UR4, c[0x0][0x118] ;  /* 0x0000460000047ab9 */ /* 0x000fe20000000a00 */
[----:B------:R-:W-:Y:S01]  /*0040*/  IADD3 R1, R1, -0x50, RZ ;  /* 0xffffffb001017810 */ /* 0x000fe20007ffe0ff */
[----:B------:R-:W1:Y:S04]  /*0050*/  S2R R3, SR_CTAID.X ;  /* 0x0000000000037919 */ /* 0x000e680000002500 */
[----:B------:R-:W2:Y:S01]  /*0060*/  S2R R30, SR_CTAID.Y ;  /* 0x00000000001e7919 */ /* 0x000ea20000002600 */
[----:B0-----:R-:W-:Y:S02]  /*0070*/  LOP3.LUT R16, R28, 0x3f, RZ, 0xc0, !PT ;  /* 0x0000003f1c107812 */ /* 0x001fe400078ec0ff */
[----:B------:R-:W-:-:S02]  /*0080*/  SHF.R.U32.HI R2, RZ, 0x6, R28 ;  /* 0x00000006ff027819 */ /* 0x000fc4000001161c */
[----:B-1----:R-:W-:Y:S01]  /*0090*/  LEA R4, R3, R16, 0x6 ;  /* 0x0000001003047211 */ /* 0x002fe200078e30ff */
[----:B--2---:R-:W-:-:S04]  /*00a0*/  IMAD R0, R30, c[0x0][0x190], RZ ;  /* 0x000064001e007a24 */ /* 0x004fc800078e02ff */
[----:B------:R-:W-:Y:S01]  /*00b0*/  IMAD R3, R4, c[0x0][0x194], RZ ;  /* 0x0000650004037a24 */ /* 0x000fe200078e02ff */
[----:B------:R-:W-:Y:S02]  /*00c0*/  SGXT.U32 R4, R2, 0x1 ;  /* 0x000000010204781a */ /* 0x000fe40000000000 */
[C---:B------:R-:W-:Y:S01]  /*00d0*/  SHF.L.U32 R2, R0.reuse, 0x1, RZ ;  /* 0x0000000100027819 */ /* 0x040fe200000006ff */
[----:B------:R-:W-:Y:S01]  /*00e0*/  IMAD.HI R0, R0, 0x2, RZ ;  /* 0x0000000200007827 */ /* 0x000fe200078e02ff */
[----:B------:R-:W-:-:S03]  /*00f0*/  SHF.L.U32 R5, R3, 0x1, RZ ;  /* 0x0000000103057819 */ /* 0x000fc600000006ff */
[----:B------:R-:W-:Y:S01]  /*0100*/  IMAD R6, R4, c[0x0][0x198], RZ ;  /* 0x0000660004067a24 */ /* 0x000fe200078e02ff */
[----:B------:R-:W-:Y:S01]  /*0110*/  IADD3 R29, P0, P1, R5, c[0x0][0x160], R2 ;  /* 0x00005800051d7a10 */ /* 0x000fe2000791e002 */
[----:B------:R-:W-:-:S03]  /*0120*/  IMAD.HI R3, R3, 0x2, RZ ;  /* 0x0000000203037827 */ /* 0x000fc600078e02ff */
[----:B------:R-:W-:Y:S02]  /*0130*/  LEA R5, R33, R6, 0x1 ;  /* 0x0000000621057211 */ /* 0x000fe400078e08ff */
[----:B------:R-:W-:Y:S02]  /*0140*/  IADD3.X R31, R3, c[0x0][0x164], R0, P0, P1 ;  /* 0x00005900031f7a10 */ /* 0x000fe400007e2400 */
[C---:B------:R-:W-:Y:S02]  /*0150*/  LEA R2, P0, R6.reuse, R29, 0x1 ;  /* 0x0000001d06027211 */ /* 0x040fe400078008ff */
[----:B------:R-:W-:Y:S02]  /*0160*/  LEA R0, R33, R5, 0x1 ;  /* 0x0000000521007211 */ /* 0x000fe400078e08ff */
[----:B------:R-:W-:Y:S02]  /*0170*/  LEA.HI.X.SX32 R3, R6, R31, 0x1, P0 ;  /* 0x0000001f06037211 */ /* 0x000fe400000f0eff */
[----:B------:R-:W-:-:S02]  /*0180*/  LEA R6, P0, R0, R29, 0x1 ;  /* 0x0000001d00067211 */ /* 0x000fc400078008ff */
[----:B------:R-:W-:Y:S01]  /*0190*/  LEA R9, R33, R0, 0x1 ;  /* 0x0000000021097211 */ /* 0x000fe200078e08ff */
[----:B------:R0:W2:Y:S01]  /*01a0*/  LDG.E.U16 R19, [R2.64] ;  /* 0x0000000402137981 */ /* 0x0000a2000c1e1500 */
[----:B------:R-:W-:Y:S02]  /*01b0*/  LEA R4, P1, R5, R29, 0x1 ;  /* 0x0000001d05047211 */ /* 0x000fe400078208ff */
[----:B------:R-:W-:Y:S02]  /*01c0*/  LEA.HI.X.SX32 R7, R0, R31, 0x1, P0 ;  /* 0x0000001f00077211 */ /* 0x000fe400000f0eff */
[----:B------:R-:W-:Y:S02]  /*01d0*/  LEA R0, R33, R9, 0x1 ;  /* 0x0000000921007211 */ /* 0x000fe400078e08ff */
[----:B------:R-:W-:Y:S01]  /*01e0*/  LEA.HI.X.SX32 R5, R5, R31, 0x1, P1 ;  /* 0x0000001f05057211 */ /* 0x000fe200008f0eff */
[----:B------:R1:W3:Y:S01]  /*01f0*/  LDG.E.U16 R21, [R6.64] ;  /* 0x0000000406157981 */ /* 0x0002e2000c1e1500 */
[----:B------:R-:W-:-:S02]  /*0200*/  LEA R10, P1, R0, R29, 0x1 ;  /* 0x0000001d000a7211 */ /* 0x000fc400078208ff */
[----:B------:R-:W-:Y:S01]  /*0210*/  LEA R12, R33, R0, 0x1 ;  /* 0x00000000210c7211 */ /* 0x000fe200078e08ff */
[----:B------:R4:W5:Y:S01]  /*0220*/  LDG.E.U16 R20, [R4.64] ;  /* 0x0000000404147981 */ /* 0x000962000c1e1500 */
[----:B------:R-:W-:Y:S02]  /*0230*/  LEA R8, P0, R9, R29, 0x1 ;  /* 0x0000001d09087211 */ /* 0x000fe400078008ff */
[-C--:B------:R-:W-:Y:S02]  /*0240*/  LEA.HI.X.SX32 R11, R0, R31.reuse, 0x1, P1 ;  /* 0x0000001f000b7211 */ /* 0x080fe400008f0eff */
[----:B------:R-:W-:Y:S02]  /*0250*/  LEA R0, R33, R12, 0x1 ;  /* 0x0000000c21007211 */ /* 0x000fe400078e08ff */
[----:B------:R-:W-:Y:S01]  /*0260*/  LEA.HI.X.SX32 R9, R9, R31, 0x1, P0 ;  /* 0x0000001f09097211 */ /* 0x000fe200000f0eff */
[----:B------:R1:W3:Y:S01]  /*0270*/  LDG.E.U16 R23, [R10.64] ;  /* 0x000000040a177981 */ /* 0x0002e2000c1e1500 */
[----:B0-----:R-:W-:-:S02]  /*0280*/  LEA R2, P0, R12, R29, 0x1 ;  /* 0x0000001d0c027211 */ /* 0x001fc400078008ff */
[C---:B------:R-:W-:Y:S01]  /*0290*/  LEA R13, R33.reuse, R0, 0x1 ;  /* 0x00000000210d7211 */ /* 0x040fe200078e08ff */
[----:B------:R0:W5:Y:S01]  /*02a0*/  LDG.E.U16 R22, [R8.64] ;  /* 0x0000000408167981 */ /* 0x000162000c1e1500 */
[----:B------:R-:W-:Y:S02]  /*02b0*/  LEA.HI.X.SX32 R3, R12, R31, 0x1, P0 ;  /* 0x0000001f0c037211 */ /* 0x000fe400000f0eff */
[C---:B----4-:R-:W-:Y:S02]  /*02c0*/  LEA R4, P0, R0.reuse, R29, 0x1 ;  /* 0x0000001d00047211 */ /* 0x050fe400078008ff */
[----:B------:R-:W-:Y:S01]  /*02d0*/  LEA R12, R33, R13, 0x1 ;  /* 0x0000000d210c7211 */ /* 0x000fe200078e08ff */
[----:B------:R4:W5:Y:S01]  /*02e0*/  LDG.E.U16 R24, [R2.64] ;  /* 0x0000000402187981 */ /* 0x000962000c1e1500 */
[----:B------:R-:W-:-:S03]  /*02f0*/  LEA.HI.X.SX32 R5, R0, R31, 0x1, P0 ;  /* 0x0000001f00057211 */ /* 0x000fc600000f0eff */
[----:B------:R-:W-:Y:S01]  /*0300*/  IMAD R0, R33, 0x2, R12 ;  /* 0x0000000221007824 */ /* 0x000fe200078e020c */
[----:B-1----:R-:W-:Y:S01]  /*0310*/  LEA R6, P0, R13, R29, 0x1 ;  /* 0x0000001d0d067211 */ /* 0x002fe200078008ff */
[----:B------:R1:W5:Y:S03]  /*0320*/  LDG.E.U16 R25, [R4.64] ;  /* 0x0000000404197981 */ /* 0x000366000c1e1500 */
[----:B------:R-:W-:Y:S02]  /*0330*/  LEA R17, R33, R0, 0x1 ;  /* 0x0000000021117211 */ /* 0x000fe400078e08ff */
[----:B------:R-:W-:Y:S02]  /*0340*/  LEA.HI.X.SX32 R7, R13, R31, 0x1, P0 ;  /* 0x0000001f0d077211 */ /* 0x000fe400000f0eff */
[C---:B------:R-:W-:Y:S02]  /*0350*/  LEA R18, R33.reuse, R17, 0x1 ;  /* 0x0000001121127211 */ /* 0x040fe400078e08ff */
[----:B------:R-:W-:Y:S01]  /*0360*/  LEA R10, P0, R0, R29, 0x1 ;  /* 0x0000001d000a7211 */ /* 0x000fe200078008ff */
[----:B------:R1:W5:Y:S01]  /*0370*/  LDG.E.U16 R26, [R6.64] ;  /* 0x00000004061a7981 */ /* 0x000362000c1e1500 */
[----:B------:R-:W-:-:S02]  /*0380*/  LEA R13, R33, R18, 0x1 ;  /* 0x00000012210d7211 */ /* 0x000fc400078e08ff */
[----:B0-----:R-:W-:Y:S02]  /*0390*/  LEA R8, P1, R12, R29, 0x1 ;  /* 0x0000001d0c087211 */ /* 0x001fe400078208ff */
[----:B------:R-:W-:Y:S02]  /*03a0*/  LEA.HI.X.SX32 R11, R0, R31, 0x1, P0 ;  /* 0x0000001f000b7211 */ /* 0x000fe400000f0eff */
[----:B------:R-:W-:Y:S02]  /*03b0*/  LEA R0, R33, R13, 0x1 ;  /* 0x0000000d21007211 */ /* 0x000fe400078e08ff */
[----:B------:R-:W-:Y:S01]  /*03c0*/  LEA.HI.X.SX32 R9, R12, R31, 0x1, P1 ;  /* 0x0000001f0c097211 */ /* 0x000fe200008f0eff */
[----:B------:R0:W5:Y:S01]  /*03d0*/  LDG.E.U16 R10, [R10.64] ;  /* 0x000000040a0a7981 */ /* 0x000162000c1e1500 */
[-C--:B------:R-:W-:Y:S02]  /*03e0*/  LEA R12, P0, R13, R29.reuse, 0x1 ;  /* 0x0000001d0d0c7211 */ /* 0x080fe400078008ff */
[----:B------:R-:W-:Y:S01]  /*03f0*/  LEA R14, P1, R0, R29, 0x1 ;  /* 0x0000001d000e7211 */ /* 0x000fe200078208ff */
[----:B------:R0:W5:Y:S01]  /*0400*/  LDG.E.U16 R27, [R8.64] ;  /* 0x00000004081b7981 */ /* 0x000162000c1e1500 */
[----:B-1----:R-:W-:-:S02]  /*0410*/  LEA R5, R33, R0, 0x1 ;  /* 0x0000000021057211 */ /* 0x002fc400078e08ff */
[----:B------:R-:W-:Y:S02]  /*0420*/  LEA.HI.X.SX32 R13, R13, R31, 0x1, P0 ;  /* 0x0000001f0d0d7211 */ /* 0x000fe400000f0eff */
[----:B----4-:R-:W-:Y:S02]  /*0430*/  LEA R2, P0, R17, R29, 0x1 ;  /* 0x0000001d11027211 */ /* 0x010fe400078008ff */
[----:B------:R-:W-:Y:S02]  /*0440*/  LEA.HI.X.SX32 R15, R0, R31, 0x1, P1 ;  /* 0x0000001f000f7211 */ /* 0x000fe400008f0eff */
[----:B------:R-:W-:Y:S01]  /*0450*/  LEA R6, P1, R5, R29, 0x1 ;  /* 0x0000001d05067211 */ /* 0x000fe200078208ff */
[----:B------:R1:W4:Y:S01]  /*0460*/  LDG.E.U16 R13, [R12.64] ;  /* 0x000000040c0d7981 */ /* 0x000322000c1e1500 */
[----:B------:R-:W-:Y:S02]  /*0470*/  LEA R0, R33, R5, 0x1 ;  /* 0x0000000521007211 */ /* 0x000fe400078e08ff */
[----:B------:R-:W-:Y:S01]  /*0480*/  LEA.HI.X.SX32 R3, R17, R31, 0x1, P0 ;  /* 0x0000001f11037211 */ /* 0x000fe200000f0eff */
[----:B------:R-:W4:Y:S01]  /*0490*/  LDG.E.U16 R14, [R14.64] ;  /* 0x000000040e0e7981 */ /* 0x000f22000c1e1500 */
[----:B------:R-:W-:-:S02]  /*04a0*/  LEA R4, P0, R18, R29, 0x1 ;  /* 0x0000001d12047211 */ /* 0x000fc400078008ff */
[----:B------:R-:W-:Y:S01]  /*04b0*/  LEA.HI.X.SX32 R7, R5, R31, 0x1, P1 ;  /* 0x0000001f05077211 */ /* 0x000fe200008f0eff */
[----:B------:R1:W4:Y:S01]  /*04c0*/  LDG.E.U16 R2, [R2.64] ;  /* 0x0000000402027981 */ /* 0x000322000c1e1500 */
[----:B0-----:R-:W-:Y:S02]  /*04d0*/  LEA R8, P1, R0, R29, 0x1 ;  /* 0x0000001d00087211 */ /* 0x001fe400078208ff */
[-C--:B------:R-:W-:Y:S01]  /*04e0*/  LEA.HI.X.SX32 R5, R18, R31.reuse, 0x1, P0 ;  /* 0x0000001f12057211 */ /* 0x080fe200000f0eff */
[----:B------:R0:W4:Y:S01]  /*04f0*/  LDG.E.U16 R6, [R6.64] ;  /* 0x0000000406067981 */ /* 0x000122000c1e1500 */
[----:B------:R-:W-:-:S04]  /*0500*/  LEA.HI.X.SX32 R9, R0, R31, 0x1, P1 ;  /* 0x0000001f00097211 */ /* 0x000fc800008f0eff */
[----:B------:R0:W4:Y:S04]  /*0510*/  LDG.E.U16 R5, [R4.64] ;  /* 0x0000000404057981 */ /* 0x000128000c1e1500 */
[----:B------:R-:W4:Y:S01]  /*0520*/  LDG.E.U16 R8, [R8.64] ;  /* 0x0000000408087981 */ /* 0x000f22000c1e1500 */
[----:B------:R-:W-:Y:S02]  /*0530*/  SHF.R.S32.HI R0, RZ, 0x6, R28 ;  /* 0x00000006ff007819 */ /* 0x000fe4000001141c */
[----:B------:R-:W-:Y:S02]  /*0540*/  SHF.L.U32 R11, R16, 0x1, RZ ;  /* 0x00000001100b7819 */ /* 0x000fe400000006ff */
[----:B------:R-:W-:-:S04]  /*0550*/  SGXT R0, R0, 0x1 ;  /* 0x000000010000781a */ /* 0x000fc80000000200 */
[----:B------:R-:W-:-:S04]  /*0560*/  LOP3.LUT R0, R11, 0x90, R0, 0x78, !PT ;  /* 0x000000900b007812 */ /* 0x000fc800078e7800 */
[C---:B------:R-:W-:Y:S02]  /*0570*/  LOP3.LUT R237, R0.reuse, 0x20, RZ, 0x3c, !PT ;  /* 0x0000002000ed7812 */ /* 0x040fe400078e3cff */
[C---:B-1----:R-:W-:Y:S02]  /*0580*/  LOP3.LUT R3, R0.reuse, 0x40, RZ, 0x3c, !PT ;  /* 0x0000004000037812 */ /* 0x042fe400078e3cff */
[----:B0-----:R-:W-:Y:S02]  /*0590*/  LOP3.LUT R7, R0, 0x60, RZ, 0x3c, !PT ;  /* 0x0000006000077812 */ /* 0x001fe400078e3cff */
[----:B------:R-:W-:-:S04]  /*05a0*/  MOV R12, 0x1 ;  /* 0x00000001000c7802 */ /* 0x000fc80000000f00 */
[----:B------:R-:W-:Y:S01]  /*05b0*/  ISETP.LE.AND P0, PT, R12, c[0x0][0x1d0], PT ;  /* 0x000074000c007a0c */ /* 0x000fe20003f03270 */
[----:B------:R-:W-:Y:S01]  /*05c0*/  CS2R R148, SRZ ;  /* 0x0000000000947805 */ /* 0x000fe2000001ff00 */
[----:B------:R-:W-:Y:S01]  /*05d0*/  MOV R34, 0xff800000 ;  /* 0xff80000000227802 */ /* 0x000fe20000000f00 */
[----:B------:R-:W-:Y:S01]  /*05e0*/  CS2R R150, SRZ ;  /* 0x0000000000967805 */ /* 0x000fe2000001ff00 */
[----:B------:R-:W-:Y:S01]  /*05f0*/  MOV R4, 0x3f800000 ;  /* 0x3f80000000047802 */ /* 0x000fe20000000f00 */
[----:B------:R-:W-:Y:S01]  /*0600*/  CS2R R124, SRZ ;  /* 0x00000000007c7805 */ /* 0x000fe2000001ff00 */
[----:B------:R-:W-:Y:S01]  /*0610*/  MOV R11, 0x3f800000 ;  /* 0x3f800000000b7802 */ /* 0x000fe20000000f00 */
[----:B------:R-:W-:Y:S01]  /*0620*/  CS2R R126, SRZ ;  /* 0x00000000007e7805 */ /* 0x000fe2000001ff00 */
[----:B------:R-:W-:Y:S01]  /*0630*/  MOV R76, 0xff800000 ;  /* 0xff800000004c7802 */ /* 0x000fe20000000f00 */
[----:B------:R-:W-:Y:S01]  /*0640*/  CS2R R120, SRZ ;  /* 0x0000000000787805 */ /* 0x000fe2000001ff00 */
[----:B------:R-:W-:Y:S01]  /*0650*/  CS2R R122, SRZ ;  /* 0x00000000007a7805 */ /* 0x000fe2000001ff00 */
[----:B------:R-:W-:Y:S01]  /*0660*/  CS2R R128, SRZ ;  /* 0x0000000000807805 */ /* 0x000fe2000001ff00 */
[----:B------:R-:W-:Y:S01]  /*0670*/  CS2R R130, SRZ ;  /* 0x0000000000827805 */ /* 0x000fe2000001ff00 */
[----:B--2---:R-:W-:Y:S04]  /*0680*/  STS.U16 [R0+0x2000], R19 ;  /* 0x0020001300007388 */ /* 0x004fe80000000400 */
[----:B---3--:R-:W-:Y:S04]  /*0690*/  STS.U16 [R0+0x2400], R23 ;  /* 0x0024001700007388 */ /* 0x008fe80000000400 */
[----:B-----5:R0:W-:Y:S04]  /*06a0*/  STS.U16 [R0+0x2800], R27 ;  /* 0x0028001b00007388 */ /* 0x0201e80000000400 */
[----:B----4-:R-:W-:Y:S04]  /*06b0*/  STS.U16 [R0+0x2c00], R13 ;  /* 0x002c000d00007388 */ /* 0x010fe80000000400 */
[----:B------:R-:W-:Y:S04]  /*06c0*/  STS.U16 [R237+0x2100], R20 ;  /* 0x00210014ed007388 */ /* 0x000fe80000000400 */
        /* <DEDUP_REMOVED lines=9> */
[----:B------:R-:W-:Y:S01]  /*0760*/  STS.U16 [R7+0x2f00], R8 ;  /* 0x002f000807007388 */ /* 0x000fe20000000400 */
[----:B0-----:R-:W-:-:S03]  /*0770*/  SHF.L.U32 R27, R28, 0x3, RZ ;  /* 0x000000031c1b7819 */ /* 0x001fc600000006ff */
[----:B------:R0:W-:Y:S02]  /*0780*/  STS.U16 [R7+0x2700], R26 ;  /* 0x0027001a07007388 */ /* 0x0001e40000000400 */
[----:B0-----:R-:W-:Y:S01]  /*0790*/  IMAD.SHL.U32 R26, R28, 0x2, RZ ;  /* 0x000000021c1a7824 */ /* 0x001fe200078e00ff */
[----:B------:R-:W-:Y:S05]  /*07a0*/  @!P0 BRA `(.L_x_0) ;  /* 0x0000417000008947 */ /* 0x000fea0003800000 */
[--C-:B------:R-:W-:Y:S01]  /*07b0*/  SHF.R.U32.HI R2, RZ, 0x5, R28.reuse ;  /* 0x00000005ff027819 */ /* 0x100fe2000001161c */
[----:B------:R-:W-:Y:S01]  /*07c0*/  CS2R R148, SRZ ;  /* 0x0000000000947805 */ /* 0x000fe2000001ff00 */
[----:B------:R-:W-:Y:S01]  /*07d0*/  MOV R25, c[0x0][0x1a4] ;  /* 0x0000690000197a02 */ /* 0x000fe20000000f00 */
[----:B------:R-:W-:Y:S01]  /*07e0*/  CS2R R150, SRZ ;  /* 0x0000000000967805 */ /* 0x000fe2000001ff00 */
[----:B------:R-:W-:Y:S01]  /*07f0*/  SGXT.U32 R2, R2, 0x2 ;  /* 0x000000020202781a */ /* 0x000fe20000000000 */
[----:B------:R-:W-:Y:S01]  /*0800*/  CS2R R124, SRZ ;  /* 0x00000000007c7805 */ /* 0x000fe2000001ff00 */
[C---:B------:R-:W-:Y:S01]  /*0810*/  LOP3.LUT R20, R28.reuse, 0x7, RZ, 0xc0, !PT ;  /* 0x000000071c147812 */ /* 0x040fe200078ec0ff */
[----:B------:R-:W-:Y:S01]  /*0820*/  CS2R R126, SRZ ;  /* 0x00000000007e7805 */ /* 0x000fe2000001ff00 */
[----:B------:R-:W-:Y:S01]  /*0830*/  LOP3.LUT R3, R28, 0x1f, RZ, 0xc0, !PT ;  /* 0x0000001f1c037812 */ /* 0x000fe200078ec0ff */
[----:B------:R-:W-:Y:S01]  /*0840*/  IMAD R6, R2, c[0x0][0x1a4], RZ ;  /* 0x0000690002067a24 */ /* 0x000fe200078e02ff */
[----:B------:R-:W-:Y:S01]  /*0850*/  LOP3.LUT R2, R26, 0x10, RZ, 0xc0, !PT ;  /* 0x000000101a027812 */ /* 0x000fe200078ec0ff */
[----:B------:R-:W-:Y:S01]  /*0860*/  IMAD R4, R20, 0x90, RZ ;  /* 0x0000009014047824 */ /* 0x000fe200078e02ff */
[----:B------:R-:W-:Y:S01]  /*0870*/  LOP3.LUT R8, R28, 0x7f, RZ, 0xc0, !PT ;  /* 0x0000007f1c087812 */ /* 0x000fe200078ec0ff */
[----:B------:R-:W-:Y:S01]  /*0880*/  CS2R R120, SRZ ;  /* 0x0000000000787805 */ /* 0x000fe2000001ff00 */
[C---:B------:R-:W-:Y:S01]  /*0890*/  LEA R9, R25.reuse, R6, 0x2 ;  /* 0x0000000619097211 */ /* 0x040fe200078e10ff */
[----:B------:R-:W-:Y:S01]  /*08a0*/  CS2R R122, SRZ ;  /* 0x00000000007a7805 */ /* 0x000fe2000001ff00 */
[----:B------:R-:W-:Y:S01]  /*08b0*/  LOP3.LUT R5, R2, 0x60, R28, 0xf8, !PT ;  /* 0x0000006002057812 */ /* 0x000fe200078ef81c */
[----:B------:R-:W-:Y:S01]  /*08c0*/  IMAD R2, R30, c[0x0][0x1a0], RZ ;  /* 0x000068001e027a24 */ /* 0x000fe200078e02ff */
[----:B------:R-:W-:Y:S01]  /*08d0*/  LEA R10, R25, R9, 0x2 ;  /* 0x00000009190a7211 */ /* 0x000fe200078e10ff */
[----:B------:R-:W-:Y:S01]  /*08e0*/  IMAD R19, R8, c[0x0][0x1b4], RZ ;  /* 0x00006d0008137a24 */ /* 0x000fe200078e02ff */
[----:B------:R-:W-:Y:S01]  /*08f0*/  LOP3.LUT R24, R4, R5, RZ, 0x3c, !PT ;  /* 0x0000000504187212 */ /* 0x000fe200078e3cff */
[----:B------:R-:W-:Y:S01]  /*0900*/  IMAD R5, R3, c[0x0][0x1a8], RZ ;  /* 0x00006a0003057a24 */ /* 0x000fe200078e02ff */
[C---:B------:R-:W-:Y:S01]  /*0910*/  LEA R11, R25.reuse, R10, 0x2 ;  /* 0x0000000a190b7211 */ /* 0x040fe200078e10ff */
[----:B------:R-:W-:Y:S01]  /*0920*/  IMAD R3, R30, c[0x0][0x1b0], RZ ;  /* 0x00006c001e037a24 */ /* 0x000fe200078e02ff */
[C---:B------:R-:W-:Y:S01]  /*0930*/  SHF.L.U32 R4, R2.reuse, 0x1, RZ ;  /* 0x0000000102047819 */ /* 0x040fe200000006ff */
[----:B------:R-:W-:Y:S01]  /*0940*/  IMAD.HI R2, R2, 0x2, RZ ;  /* 0x0000000202027827 */ /* 0x000fe200078e02ff */
[----:B------:R-:W-:Y:S01]  /*0950*/  LEA R12, R25, R11, 0x2 ;  /* 0x0000000b190c7211 */ /* 0x000fe200078e10ff */
[----:B------:R-:W-:Y:S01]  /*0960*/  CS2R R128, SRZ ;  /* 0x0000000000807805 */ /* 0x000fe2000001ff00 */
[----:B------:R-:W-:Y:S01]  /*0970*/  SHF.L.U32 R7, R5, 0x1, RZ ;  /* 0x0000000105077819 */ /* 0x000fe200000006ff */
[----:B------:R-:W-:Y:S01]  /*0980*/  IMAD.SHL.U32 R22, R3, 0x2, RZ ;  /* 0x0000000203167824 */ /* 0x000fe200078e00ff */
[----:B------:R-:W-:Y:S01]  /*0990*/  LEA R13, R25, R12, 0x2 ;  /* 0x0000000c190d7211 */ /* 0x000fe200078e10ff */
[----:B------:R-:W-:Y:S01]  /*09a0*/  IMAD.HI R18, R3, 0x2, RZ ;  /* 0x0000000203127827 */ /* 0x000fe200078e02ff */
[----:B------:R-:W-:Y:S01]  /*09b0*/  IADD3 R193, P0, P1, R7, c[0x0][0x168], R4 ;  /* 0x00005a0007c17a10 */ /* 0x000fe2000791e004 */
[----:B------:R-:W-:Y:S01]  /*09c0*/  CS2R R130, SRZ ;  /* 0x0000000000827805 */ /* 0x000fe2000001ff00 */
[----:B------:R-:W-:-:S02]  /*09d0*/  LEA R14, R25, R13, 0x2 ;  /* 0x0000000d190e7211 */ /* 0x000fc400078e10ff */
[----:B------:R-:W-:Y:S02]  /*09e0*/  SHF.L.U32 R7, R28, 0x6, RZ ;  /* 0x000000061c077819 */ /* 0x000fe400000006ff */
[----:B------:R-:W-:Y:S02]  /*09f0*/  LEA R15, R25, R14, 0x2 ;  /* 0x0000000e190f7211 */ /* 0x000fe400078e10ff */
[----:B------:R-:W-:Y:S01]  /*0a00*/  LOP3.LUT R21, R7, 0x400, RZ, 0xc0, !PT ;  /* 0x0000040007157812 */ /* 0x000fe200078ec0ff */
[----:B------:R-:W-:Y:S01]  /*0a10*/  IMAD.HI R7, R5, 0x2, RZ ;  /* 0x0000000205077827 */ /* 0x000fe200078e02ff */
[----:B------:R-:W-:Y:S02]  /*0a20*/  LEA R16, R25, R15, 0x2 ;  /* 0x0000000f19107211 */ /* 0x000fe400078e10ff */
[----:B------:R-:W-:Y:S02]  /*0a30*/  IADD3 R5, R21, R24, RZ ;  /* 0x0000001815057210 */ /* 0x000fe40007ffe0ff */
[----:B------:R-:W-:-:S02]  /*0a40*/  LEA R4, R25, R16, 0x2 ;  /* 0x0000001019047211 */ /* 0x000fc400078e10ff */
[----:B------:R-:W-:Y:S02]  /*0a50*/  IADD3.X R21, R7, c[0x0][0x16c], R2, P0, P1 ;  /* 0x00005b0007157a10 */ /* 0x000fe400007e2402 */
[----:B------:R-:W-:Y:S02]  /*0a60*/  LEA R17, R25, R4, 0x2 ;  /* 0x0000000419117211 */ /* 0x000fe400078e10ff */
[C---:B------:R-:W-:Y:S02]  /*0a70*/  LEA R28, P0, R6.reuse, R193, 0x1 ;  /* 0x000000c1061c7211 */ /* 0x040fe400078008ff */
[C---:B------:R-:W-:Y:S01]  /*0a80*/  SHF.L.U32 R23, R19.reuse, 0x1, RZ ;  /* 0x0000000113177819 */ /* 0x040fe200000006ff */
[----:B------:R-:W-:Y:S01]  /*0a90*/  IMAD.HI R19, R19, 0x2, RZ ;  /* 0x0000000213137827 */ /* 0x000fe200078e02ff */
[----:B------:R-:W-:Y:S02]  /*0aa0*/  LEA R3, R25, R17, 0x2 ;  /* 0x0000001119037211 */ /* 0x000fe400078e10ff */
[----:B------:R-:W-:-:S02]  /*0ab0*/  LEA.HI.X.SX32 R29, R6, R21, 0x1, P0 ;  /* 0x00000015061d7211 */ /* 0x000fc400000f0eff */
[----:B------:R-:W-:Y:S02]  /*0ac0*/  IADD3 R22, P2, P3, R23, c[0x0][0x170], R22 ;  /* 0x00005c0017167a10 */ /* 0x000fe40007b5e016 */
[----:B------:R-:W-:Y:S01]  /*0ad0*/  LEA R2, R25, R3, 0x2 ;  /* 0x0000000319027211 */ /* 0x000fe200078e10ff */
[----:B------:R0:W-:Y:S01]  /*0ae0*/  STL.64 [R1+0x48], R28 ;  /* 0x0000481c01007387 */ /* 0x0001e20000100a00 */
[-C--:B------:R-:W-:Y:S02]  /*0af0*/  LEA R30, P1, R9, R193.reuse, 0x1 ;  /* 0x000000c1091e7211 */ /* 0x080fe400078208ff */
[----:B------:R-:W-:Y:S02]  /*0b00*/  IADD3.X R23, R19, c[0x0][0x174], R18, P2, P3 ;  /* 0x00005d0013177a10 */ /* 0x000fe400017e6412 */
[----:B------:R-:W-:Y:S02]  /*0b10*/  LEA R7, R25, R2, 0x2 ;  /* 0x0000000219077211 */ /* 0x000fe400078e10ff */
[----:B------:R-:W-:-:S02]  /*0b20*/  LEA R18, P2, R11, R193, 0x1 ;  /* 0x000000c10b127211 */ /* 0x000fc400078408ff */
[----:B------:R-:W-:Y:S02]  /*0b30*/  LEA.HI.X.SX32 R31, R9, R21, 0x1, P1 ;  /* 0x00000015091f7211 */ /* 0x000fe400008f0eff */
[----:B------:R-:W-:Y:S02]  /*0b40*/  LEA R6, R25, R7, 0x2 ;  /* 0x0000000719067211 */ /* 0x000fe400078e10ff */
[C---:B0-----:R-:W-:Y:S01]  /*0b50*/  LEA R28, P0, R10.reuse, R193, 0x1 ;  /* 0x000000c10a1c7211 */ /* 0x041fe200078008ff */
[----:B------:R0:W-:Y:S01]  /*0b60*/  STL.64 [R1+0x40], R30 ;  /* 0x0000401e01007387 */ /* 0x0001e20000100a00 */
[-C--:B------:R-:W-:Y:S02]  /*0b70*/  LEA.HI.X.SX32 R19, R11, R21.reuse, 0x1, P2 ;  /* 0x000000150b137211 */ /* 0x080fe400010f0eff */
[----:B------:R-:W-:Y:S02]  /*0b80*/  LEA.HI.X.SX32 R29, R10, R21, 0x1, P0 ;  /* 0x000000150a1d7211 */ /* 0x000fe400000f0eff */
[----:B------:R-:W-:-:S02]  /*0b90*/  LEA R9, R25, R6, 0x2 ;  /* 0x0000000619097211 */ /* 0x000fc400078e10ff */
[----:B------:R-:W-:Y:S01]  /*0ba0*/  MOV R81, c[0x0][0x1b8] ;  /* 0x00006e0000517a02 */ /* 0x000fe20000000f00 */
[----:B------:R1:W-:Y:S01]  /*0bb0*/  STL.64 [R1+0x38], R28 ;  /* 0x0000381c01007387 */ /* 0x0003e20000100a00 */
[----:B------:R-:W-:Y:S02]  /*0bc0*/  LEA R10, R25, R9, 0x2 ;  /* 0x00000009190a7211 */ /* 0x000fe400078e10ff */
[----:B------:R-:W-:Y:S01]  /*0bd0*/  SHF.L.U32 R8, R8, 0x1, RZ ;  /* 0x0000000108087819 */ /* 0x000fe200000006ff */
[----:B------:R2:W-:Y:S01]  /*0be0*/  STL.64 [R1+0x30], R18 ;  /* 0x0000301201007387 */ /* 0x0005e20000100a00 */
[C---:B0-----:R-:W-:Y:S01]  /*0bf0*/  LEA R30, P0, R12.reuse, R193, 0x1 ;  /* 0x000000c10c1e7211 */ /* 0x041fe200078008ff */
[----:B------:R-:W-:Y:S01]  /*0c00*/  IMAD R41, R81, 0x24, RZ ;  /* 0x0000002451297824 */ /* 0x000fe200078e02ff */
[----:B------:R-:W-:Y:S01]  /*0c10*/  LEA R11, R25, R10, 0x2 ;  /* 0x0000000a190b7211 */ /* 0x000fe200078e10ff */
[C---:B------:R-:W-:Y:S01]  /*0c20*/  IMAD R35, R81.reuse, 0x22, RZ ;  /* 0x0000002251237824 */ /* 0x040fe200078e02ff */
[----:B------:R-:W-:Y:S01]  /*0c30*/  LEA.HI.X.SX32 R31, R12, R21, 0x1, P0 ;  /* 0x000000150c1f7211 */ /* 0x000fe200000f0eff */
[C---:B------:R-:W-:Y:S01]  /*0c40*/  IMAD R39, R81.reuse, 0x14, RZ ;  /* 0x0000001451277824 */ /* 0x040fe200078e02ff */
[----:B------:R-:W-:Y:S01]  /*0c50*/  SHF.L.U32 R63, R81, 0x3, RZ ;  /* 0x00000003513f7819 */ /* 0x000fe200000006ff */
[----:B------:R-:W-:Y:S01]  /*0c60*/  IMAD R12, R25, 0x4, R11 ;  /* 0x00000004190c7824 */ /* 0x000fe200078e020b */
[-C--:B-1----:R-:W-:Y:S01]  /*0c70*/  LEA R28, P1, R13, R193.reuse, 0x1 ;  /* 0x000000c10d1c7211 */ /* 0x082fe200078208ff */
[----:B------:R0:W-:Y:S01]  /*0c80*/  STL.64 [R1+0x28], R30 ;  /* 0x0000281e01007387 */ /* 0x0001e20000100a00 */
[C---:B------:R-:W-:Y:S01]  /*0c90*/  IMAD R83, R81.reuse, 0x28, RZ ;  /* 0x0000002851537824 */ /* 0x040fe200078e02ff */
[C---:B--2---:R-:W-:Y:S01]  /*0ca0*/  LEA R18, P2, R14.reuse, R193, 0x1 ;  /* 0x000000c10e127211 */ /* 0x044fe200078408ff */
[----:B------:R-:W-:Y:S01]  /*0cb0*/  IMAD R89, R81, 0x2e, RZ ;  /* 0x0000002e51597824 */ /* 0x000fe200078e02ff */
[-C--:B------:R-:W-:Y:S01]  /*0cc0*/  LEA.HI.X.SX32 R29, R13, R21.reuse, 0x1, P1 ;  /* 0x000000150d1d7211 */ /* 0x080fe200008f0eff */
[C---:B------:R-:W-:Y:S01]  /*0cd0*/  IMAD R47, R81.reuse, 0x26, RZ ;  /* 0x00000026512f7824 */ /* 0x040fe200078e02ff */
[----:B------:R-:W-:Y:S01]  /*0ce0*/  LEA.HI.X.SX32 R19, R14, R21, 0x1, P2 ;  /* 0x000000150e137211 */ /* 0x000fe200010f0eff */
[----:B------:R-:W-:Y:S01]  /*0cf0*/  IMAD R53, R81, 0x17, RZ ;  /* 0x0000001751357824 */ /* 0x000fe200078e02ff */
[----:B------:R-:W-:Y:S01]  /*0d00*/  IADD3 R24, P5, R35, R22, RZ ;  /* 0x0000001623187210 */ /* 0x000fe20007fbe0ff */
[----:B------:R1:W-:Y:S01]  /*0d10*/  STL.64 [R1+0x20], R28 ;  /* 0x0000201c01007387 */ /* 0x0003e20000100a00 */
[C---:B------:R-:W-:Y:S01]  /*0d20*/  IMAD R59, R81.reuse, 0x18, RZ ;  /* 0x00000018513b7824 */ /* 0x040fe200078e02ff */
[C---:B------:R-:W-:Y:S01]  /*0d30*/  SHF.L.U32 R65, R81.reuse, 0x4, RZ ;  /* 0x0000000451417819 */ /* 0x040fe200000006ff */
[----:B------:R-:W-:Y:S01]  /*0d40*/  IMAD R51, R81, 0x16, RZ ;  /* 0x0000001651337824 */ /* 0x000fe200078e02ff */
[----:B------:R2:W-:Y:S01]  /*0d50*/  STL.64 [R1+0x18], R18 ;  /* 0x0000181201007387 */ /* 0x0005e20000100a00 */
[----:B0-----:R-:W-:Y:S01]  /*0d60*/  LEA R30, P0, R15, R193, 0x1 ;  /* 0x000000c10f1e7211 */ /* 0x001fe200078008ff */
[C---:B------:R-:W-:Y:S01]  /*0d70*/  IMAD R87, R81.reuse, 0x2c, RZ ;  /* 0x0000002c51577824 */ /* 0x040fe200078e02ff */
[----:B------:R-:W-:Y:S01]  /*0d80*/  LOP3.LUT R14, R8, 0x20, RZ, 0x3c, !PT ;  /* 0x00000020080e7812 */ /* 0x000fe200078e3cff */
[----:B------:R-:W-:Y:S01]  /*0d90*/  IMAD R33, R81, 0x13, RZ ;  /* 0x0000001351217824 */ /* 0x000fe200078e02ff */
[----:B------:R-:W-:Y:S01]  /*0da0*/  LEA.HI.X.SX32 R31, R15, R21, 0x1, P0 ;  /* 0x000000150f1f7211 */ /* 0x000fe200000f0eff */
[----:B------:R-:W-:Y:S01]  /*0db0*/  IMAD R85, R81, 0x2a, RZ ;  /* 0x0000002a51557824 */ /* 0x000fe200078e02ff */
[-C--:B------:R-:W-:Y:S01]  /*0dc0*/  LEA R250, P0, R17, R193.reuse, 0x1 ;  /* 0x000000c111fa7211 */ /* 0x080fe200078008ff */
[----:B------:R-:W-:Y:S01]  /*0dd0*/  IMAD R43, R81, 0xc, RZ ;  /* 0x0000000c512b7824 */ /* 0x000fe200078e02ff */
[----:B-1----:R-:W-:Y:S01]  /*0de0*/  LEA R28, P1, R16, R193, 0x1 ;  /* 0x000000c1101c7211 */ /* 0x002fe200078208ff */
[----:B------:R0:W-:Y:S01]  /*0df0*/  STL.64 [R1+0x10], R30 ;  /* 0x0000101e01007387 */ /* 0x0001e20000100a00 */
[----:B------:R-:W-:Y:S01]  /*0e00*/  LEA.HI.X.SX32 R251, R17, R21, 0x1, P0 ;  /* 0x0000001511fb7211 */ /* 0x000fe200000f0eff */
[C---:B------:R-:W-:Y:S01]  /*0e10*/  IMAD R91, R81.reuse, 0x30, RZ ;  /* 0x00000030515b7824 */ /* 0x040fe200078e02ff */
[----:B--2---:R-:W-:Y:S01]  /*0e20*/  LEA R18, P2, R4, R193, 0x1 ;  /* 0x000000c104127211 */ /* 0x004fe200078408ff */
[C---:B------:R-:W-:Y:S01]  /*0e30*/  IMAD R37, R81.reuse, 0xb, RZ ;  /* 0x0000000b51257824 */ /* 0x040fe200078e02ff */
[-C--:B------:R-:W-:Y:S01]  /*0e40*/  LEA.HI.X.SX32 R29, R16, R21.reuse, 0x1, P1 ;  /* 0x00000015101d7211 */ /* 0x080fe200008f0eff */
[C---:B------:R-:W-:Y:S01]  /*0e50*/  IMAD R69, R81.reuse, 0x1a, RZ ;  /* 0x0000001a51457824 */ /* 0x040fe200078e02ff */
[----:B------:R-:W-:Y:S01]  /*0e60*/  LEA.HI.X.SX32 R19, R4, R21, 0x1, P2 ;  /* 0x0000001504137211 */ /* 0x000fe200010f0eff */
[----:B------:R-:W-:Y:S01]  /*0e70*/  IMAD R95, R81, 0x34, RZ ;  /* 0x00000034515f7824 */ /* 0x000fe200078e02ff */
[----:B------:R-:W-:Y:S01]  /*0e80*/  LEA R4, R25, R12, 0x2 ;  /* 0x0000000c19047211 */ /* 0x000fe200078e10ff */
[----:B------:R1:W-:Y:S01]  /*0e90*/  STL.64 [R1+0x8], R28 ;  /* 0x0000081c01007387 */ /* 0x0003e20000100a00 */
[CC--:B------:R-:W-:Y:S01]  /*0ea0*/  LEA R246, P2, R2.reuse, R193.reuse, 0x1 ;  /* 0x000000c102f67211 */ /* 0x0c0fe200078408ff */
[----:B0-----:R-:W-:Y:S01]  /*0eb0*/  IMAD R31, R81, 0xa, RZ ;  /* 0x0000000a511f7824 */ /* 0x001fe200078e02ff */
[----:B------:R-:W-:Y:S01]  /*0ec0*/  LEA R13, R25, R4, 0x2 ;  /* 0x00000004190d7211 */ /* 0x000fe200078e10ff */
[----:B------:R-:W-:Y:S01]  /*0ed0*/  IMAD R45, R81, 0x15, RZ ;  /* 0x00000015512d7824 */ /* 0x000fe200078e02ff */
[----:B------:R-:W-:Y:S01]  /*0ee0*/  LEA R248, P1, R3, R193, 0x1 ;  /* 0x000000c103f87211 */ /* 0x000fe200078208ff */
[C---:B------:R-:W-:Y:S01]  /*0ef0*/  IMAD R97, R81.reuse, 0x36, RZ ;  /* 0x0000003651617824 */ /* 0x040fe200078e02ff */
[----:B------:R-:W-:Y:S01]  /*0f00*/  LEA.HI.X.SX32 R247, R2, R21, 0x1, P2 ;  /* 0x0000001502f77211 */ /* 0x000fe200010f0eff */
[----:B------:R-:W-:Y:S01]  /*0f10*/  IMAD R49, R81, 0xd, RZ ;  /* 0x0000000d51317824 */ /* 0x000fe200078e02ff */
[----:B------:R-:W-:Y:S01]  /*0f20*/  LEA R2, R25, R13, 0x2 ;  /* 0x0000000d19027211 */ /* 0x000fe200078e10ff */
[----:B------:R0:W-:Y:S01]  /*0f30*/  STL.64 [R1], R18 ;  /* 0x0000001201007387 */ /* 0x0001e20000100a00 */
[----:B------:R-:W-:Y:S01]  /*0f40*/  LEA.HI.X.SX32 R249, R3, R21, 0x1, P1 ;  /* 0x0000001503f97211 */ /* 0x000fe200008f0eff */
[C---:B-1----:R-:W-:Y:S01]  /*0f50*/  IMAD R29, R81.reuse, 0x12, RZ ;  /* 0x00000012511d7824 */ /* 0x042fe200078e02ff */
[CC--:B------:R-:W-:Y:S01]  /*0f60*/  LEA R242, P1, R6.reuse, R193.reuse, 0x1 ;  /* 0x000000c106f27211 */ /* 0x0c0fe200078208ff */
[----:B------:R-:W-:Y:S01]  /*0f70*/  IMAD R73, R81, 0x1c, RZ ;  /* 0x0000001c51497824 */ /* 0x000fe200078e02ff */
[----:B------:R-:W-:Y:S01]  /*0f80*/  LEA R3, R25, R2, 0x2 ;  /* 0x0000000219037211 */ /* 0x000fe200078e10ff */
[----:B------:R-:W-:Y:S01]  /*0f90*/  IMAD R15, R81, 0x3, RZ ;  /* 0x00000003510f7824 */ /* 0x000fe200078e02ff */
[----:B------:R-:W-:Y:S01]  /*0fa0*/  LEA R244, P0, R7, R193, 0x1 ;  /* 0x000000c107f47211 */ /* 0x000fe200078008ff */
[C---:B------:R-:W-:Y:S01]  /*0fb0*/  IMAD R71, R81.reuse, 0x1b, RZ ;  /* 0x0000001b51477824 */ /* 0x040fe200078e02ff */
[----:B------:R-:W-:Y:S01]  /*0fc0*/  LEA.HI.X.SX32 R243, R6, R21, 0x1, P1 ;  /* 0x0000001506f37211 */ /* 0x000fe200008f0eff */
[----:B------:R-:W-:Y:S01]  /*0fd0*/  IMAD R57, R81, 0xe, RZ ;  /* 0x0000000e51397824 */ /* 0x000fe200078e02ff */
[----:B------:R-:W-:Y:S01]  /*0fe0*/  LEA R6, R25, R3, 0x2 ;  /* 0x0000000319067211 */ /* 0x000fe200078e10ff */
[----:B0-----:R-:W-:Y:S01]  /*0ff0*/  IMAD R19, R81, 0x5, RZ ;  /* 0x0000000551137824 */ /* 0x001fe200078e02ff */
[----:B------:R-:W-:Y:S01]  /*1000*/  LEA R240, P2, R9, R193, 0x1 ;  /* 0x000000c109f07211 */ /* 0x000fe200078408ff */
[----:B------:R-:W-:Y:S01]  /*1010*/  IMAD R101, R81, 0x3a, RZ ;  /* 0x0000003a51657824 */ /* 0x000fe200078e02ff */
[-C--:B------:R-:W-:Y:S01]  /*1020*/  LEA.HI.X.SX32 R245, R7, R21.reuse, 0x1, P0 ;  /* 0x0000001507f57211 */ /* 0x080fe200000f0eff */
[----:B------:R-:W-:Y:S01]  /*1030*/  IMAD R93, R81, 0x32, RZ ;  /* 0x00000032515d7824 */ /* 0x000fe200078e02ff */
[----:B------:R-:W-:Y:S01]  /*1040*/  LEA R7, R25, R6, 0x2 ;  /* 0x0000000619077211 */ /* 0x000fe200078e10ff */
[----:B------:R-:W-:Y:S01]  /*1050*/  IMAD R99, R81, 0x38, RZ ;  /* 0x0000003851637824 */ /* 0x000fe200078e02ff */
[----:B------:R-:W-:Y:S01]  /*1060*/  LEA.HI.X.SX32 R241, R9, R21, 0x1, P2 ;  /* 0x0000001509f17211 */ /* 0x000fe200010f0eff */
[C---:B------:R-:W-:Y:S01]  /*1070*/  IMAD R77, R81.reuse, 0x1e, RZ ;  /* 0x0000001e514d7824 */ /* 0x040fe200078e02ff */
[-C--:B------:R-:W-:Y:S01]  /*1080*/  LEA R218, P2, R12, R193.reuse, 0x1 ;  /* 0x000000c10cda7211 */ /* 0x080fe200078408ff */
[C---:B------:R-:W-:Y:S01]  /*1090*/  IMAD R55, R81.reuse, 0x7, RZ ;  /* 0x0000000751377824 */ /* 0x040fe200078e02ff */
[----:B------:R-:W-:Y:S01]  /*10a0*/  LEA R238, P0, R10, R193, 0x1 ;  /* 0x000000c10aee7211 */ /* 0x000fe200078008ff */
[----:B------:R-:W-:Y:S01]  /*10b0*/  IMAD R75, R81, 0x1d, RZ ;  /* 0x0000001d514b7824 */ /* 0x000fe200078e02ff */
[----:B------:R-:W-:Y:S01]  /*10c0*/  LEA R9, R25, R7, 0x2 ;  /* 0x0000000719097211 */ /* 0x000fe200078e10ff */
[C---:B------:R-:W-:Y:S01]  /*10d0*/  IMAD R67, R81.reuse, 0x19, RZ ;  /* 0x0000001951437824 */ /* 0x040fe200078e02ff */
[-C--:B------:R-:W-:Y:S01]  /*10e0*/  LEA.HI.X.SX32 R219, R12, R21.reuse, 0x1, P2 ;  /* 0x000000150cdb7211 */ /* 0x080fe200010f0eff */
[C---:B------:R-:W-:Y:S01]  /*10f0*/  IMAD R61, R81.reuse, 0xf, RZ ;  /* 0x0000000f513d7824 */ /* 0x040fe200078e02ff */
[----:B------:R-:W-:Y:S01]  /*1100*/  LEA.HI.X.SX32 R239, R10, R21, 0x1, P0 ;  /* 0x000000150aef7211 */ /* 0x000fe200000f0eff */
[C---:B------:R-:W-:Y:S01]  /*1110*/  IMAD R103, R81.reuse, 0x3c, RZ ;  /* 0x0000003c51677824 */ /* 0x040fe200078e02ff */
[----:B------:R-:W-:Y:S01]  /*1120*/  LEA R212, P2, R2, R193, 0x1 ;  /* 0x000000c102d47211 */ /* 0x000fe200078408ff */
[----:B------:R-:W-:Y:S01]  /*1130*/  IMAD R105, R81, 0x3e, RZ ;  /* 0x0000003e51697824 */ /* 0x000fe200078e02ff */
[----:B------:R-:W-:Y:S01]  /*1140*/  LEA R10, R25, R9, 0x2 ;  /* 0x00000009190a7211 */ /* 0x000fe200078e10ff */
[----:B------:R-:W-:Y:S01]  /*1150*/  IMAD R79, R81, 0x1f, RZ ;  /* 0x0000001f514f7824 */ /* 0x000fe200078e02ff */
[----:B------:R-:W-:-:S02]  /*1160*/  LEA R220, P1, R11, R193, 0x1 ;  /* 0x000000c10bdc7211 */ /* 0x000fc400078208ff */
[----:B------:R-:W-:Y:S02]  /*1170*/  LEA R216, P0, R4, R193, 0x1 ;  /* 0x000000c104d87211 */ /* 0x000fe400078008ff */
[-C--:B------:R-:W-:Y:S02]  /*1180*/  LEA.HI.X.SX32 R213, R2, R21.reuse, 0x1, P2 ;  /* 0x0000001502d57211 */ /* 0x080fe400010f0eff */
[----:B------:R-:W-:Y:S02]  /*1190*/  LEA R2, R25, R10, 0x2 ;  /* 0x0000000a19027211 */ /* 0x000fe400078e10ff */
[----:B------:R-:W-:Y:S02]  /*11a0*/  LEA.HI.X.SX32 R221, R11, R21, 0x1, P1 ;  /* 0x000000150bdd7211 */ /* 0x000fe400008f0eff */
[----:B------:R-:W-:Y:S02]  /*11b0*/  LEA R214, P1, R13, R193, 0x1 ;  /* 0x000000c10dd67211 */ /* 0x000fe400078208ff */
[----:B------:R-:W-:-:S02]  /*11c0*/  LEA.HI.X.SX32 R217, R4, R21, 0x1, P0 ;  /* 0x0000001504d97211 */ /* 0x000fc400000f0eff */
[----:B------:R-:W-:Y:S02]  /*11d0*/  LEA R210, P0, R3, R193, 0x1 ;  /* 0x000000c103d27211 */ /* 0x000fe400078008ff */
[----:B------:R-:W-:Y:S02]  /*11e0*/  LEA R4, R25, R2, 0x2 ;  /* 0x0000000219047211 */ /* 0x000fe400078e10ff */
[----:B------:R-:W-:Y:S02]  /*11f0*/  LEA.HI.X.SX32 R215, R13, R21, 0x1, P1 ;  /* 0x000000150dd77211 */ /* 0x000fe400008f0eff */
[-C--:B------:R-:W-:Y:S02]  /*1200*/  LEA R208, P1, R6, R193.reuse, 0x1 ;  /* 0x000000c106d07211 */ /* 0x080fe400078208ff */
[----:B------:R-:W-:Y:S02]  /*1210*/  LEA R206, P2, R7, R193, 0x1 ;  /* 0x000000c107ce7211 */ /* 0x000fe400078408ff */
[----:B------:R-:W-:-:S02]  /*1220*/  LEA.HI.X.SX32 R211, R3, R21, 0x1, P0 ;  /* 0x0000001503d37211 */ /* 0x000fc400000f0eff */
[----:B------:R-:W-:Y:S02]  /*1230*/  LEA R3, R25, R4, 0x2 ;  /* 0x0000000419037211 */ /* 0x000fe400078e10ff */
[-C--:B------:R-:W-:Y:S02]  /*1240*/  LEA.HI.X.SX32 R209, R6, R21.reuse, 0x1, P1 ;  /* 0x0000001506d17211 */ /* 0x080fe400008f0eff */
[----:B------:R-:W-:Y:S02]  /*1250*/  LEA.HI.X.SX32 R207, R7, R21, 0x1, P2 ;  /* 0x0000001507cf7211 */ /* 0x000fe400010f0eff */
[----:B------:R-:W-:Y:S02]  /*1260*/  LEA R200, P2, R2, R193, 0x1 ;  /* 0x000000c102c87211 */ /* 0x000fe400078408ff */
[----:B------:R-:W-:Y:S02]  /*1270*/  LEA R6, R25, R3, 0x2 ;  /* 0x0000000319067211 */ /* 0x000fe400078e10ff */
[----:B------:R-:W-:-:S02]  /*1280*/  LEA R204, P0, R9, R193, 0x1 ;  /* 0x000000c109cc7211 */ /* 0x000fc400078008ff */
[----:B------:R-:W-:Y:S02]  /*1290*/  LEA R202, P1, R10, R193, 0x1 ;  /* 0x000000c10aca7211 */ /* 0x000fe400078208ff */
[-C--:B------:R-:W-:Y:S01]  /*12a0*/  LEA.HI.X.SX32 R201, R2, R21.reuse, 0x1, P2 ;  /* 0x0000001502c97211 */ /* 0x080fe200010f0eff */
[----:B------:R-:W-:Y:S01]  /*12b0*/  IMAD R2, R25, 0x4, R6 ;  /* 0x0000000419027824 */ /* 0x000fe200078e0206 */
[-C--:B------:R-:W-:Y:S01]  /*12c0*/  LEA.HI.X.SX32 R205, R9, R21.reuse, 0x1, P0 ;  /* 0x0000001509cd7211 */ /* 0x080fe200000f0eff */
[----:B------:R-:W-:Y:S01]  /*12d0*/  IMAD R25, R81, 0x11, RZ ;  /* 0x0000001151197824 */ /* 0x000fe200078e02ff */
[----:B------:R-:W-:Y:S01]  /*12e0*/  LOP3.LUT R9, R27, 0x30, RZ, 0xc0, !PT ;  /* 0x000000301b097812 */ /* 0x000fe200078ec0ff */
[----:B------:R-:W-:Y:S01]  /*12f0*/  IMAD R27, R81, 0x9, RZ ;  /* 0x00000009511b7824 */ /* 0x000fe200078e02ff */
[----:B------:R-:W-:Y:S01]  /*1300*/  LEA.HI.X.SX32 R203, R10, R21, 0x1, P1 ;  /* 0x000000150acb7211 */ /* 0x000fe200008f0eff */
[----:B------:R-:W-:Y:S01]  /*1310*/  IMAD R10, R20, 0x110, RZ ;  /* 0x00000110140a7824 */ /* 0x000fe200078e02ff */
[----:B------:R-:W-:-:S02]  /*1320*/  LEA R196, P1, R3, R193, 0x1 ;  /* 0x000000c103c47211 */ /* 0x000fc400078208ff */
[----:B------:R-:W-:Y:S02]  /*1330*/  LEA R192, P3, R2, R193, 0x1 ;  /* 0x000000c102c07211 */ /* 0x000fe400078608ff */
[----:B------:R-:W-:Y:S02]  /*1340*/  LEA R9, R20, R9, 0x6 ;  /* 0x0000000914097211 */ /* 0x000fe400078e30ff */
[-C--:B------:R-:W-:Y:S02]  /*1350*/  LEA R198, P0, R4, R193.reuse, 0x1 ;  /* 0x000000c104c67211 */ /* 0x080fe400078008ff */
[----:B------:R-:W-:Y:S02]  /*1360*/  LEA R194, P2, R6, R193, 0x1 ;  /* 0x000000c106c27211 */ /* 0x000fe400078408ff */
[-C--:B------:R-:W-:Y:S02]  /*1370*/  LEA.HI.X.SX32 R197, R3, R21.reuse, 0x1, P1 ;  /* 0x0000001503c57211 */ /* 0x080fe400008f0eff */
[----:B------:R-:W-:-:S02]  /*1380*/  LEA.HI.X.SX32 R193, R2, R21, 0x1, P3 ;  /* 0x0000001502c17211 */ /* 0x000fc400018f0eff */
[--C-:B------:R-:W-:Y:S01]  /*1390*/  LOP3.LUT R9, R9, 0x30, R26.reuse, 0x78, !PT ;  /* 0x0000003009097812 */ /* 0x100fe200078e781a */
[----:B------:R-:W-:Y:S01]  /*13a0*/  CS2R R2, SRZ ;  /* 0x0000000000027805 */ /* 0x000fe2000001ff00 */
[----:B------:R-:W-:Y:S02]  /*13b0*/  LOP3.LUT R10, R10, 0x30, R26, 0x78, !PT ;  /* 0x000000300a0a7812 */ /* 0x000fe400078e781a */
[-C--:B------:R-:W-:Y:S02]  /*13c0*/  IADD3 R34, P1, R29, R22.reuse, RZ ;  /* 0x000000161d227210 */ /* 0x080fe40007f3e0ff */
[----:B------:R-:W-:Y:S02]  /*13d0*/  IADD3 R26, P3, R41, R22, RZ ;  /* 0x00000016291a7210 */ /* 0x000fe40007f7e0ff */
[-C--:B------:R-:W-:Y:S02]  /*13e0*/  LEA.HI.X.SX32 R35, R27, R23.reuse, 0x1, P1 ;  /* 0x000000171b237211 */ /* 0x080fe400008f0eff */
[----:B------:R-:W-:-:S02]  /*13f0*/  LEA.HI.X.SX32 R27, R29, R23, 0x1, P3 ;  /* 0x000000171d1b7211 */ /* 0x000fc400018f0eff */
[----:B------:R-:W-:Y:S02]  /*1400*/  LEA.HI.X.SX32 R195, R6, R21, 0x1, P2 ;  /* 0x0000001506c37211 */ /* 0x000fe400010f0eff */
[-C--:B------:R-:W-:Y:S02]  /*1410*/  IADD3 R40, P3, R39, R22.reuse, RZ ;  /* 0x0000001627287210 */ /* 0x080fe40007f7e0ff */
[-C--:B------:R-:W-:Y:S02]  /*1420*/  IADD3 R30, P2, R83, R22.reuse, RZ ;  /* 0x00000016531e7210 */ /* 0x080fe40007f5e0ff */
[----:B------:R-:W-:Y:S02]  /*1430*/  LEA.HI.X.SX32 R25, R25, R23, 0x1, P5 ;  /* 0x0000001719197211 */ /* 0x000fe400028f0eff */
[-C--:B------:R-:W-:Y:S02]  /*1440*/  IADD3 R38, P5, R89, R22.reuse, RZ ;  /* 0x0000001659267210 */ /* 0x080fe40007fbe0ff */
[----:B------:R-:W-:-:S02]  /*1450*/  IADD3 R182, P1, R31, R22, RZ ;  /* 0x000000161fb67210 */ /* 0x000fc40007f3e0ff */
[----:B------:R-:W-:Y:S02]  /*1460*/  LEA.HI.X.SX32 R41, R31, R23, 0x1, P3 ;  /* 0x000000171f297211 */ /* 0x000fe400018f0eff */
[----:B------:R-:W-:Y:S01]  /*1470*/  LEA.HI.X.SX32 R199, R4, R21, 0x1, P0 ;  /* 0x0000001504c77211 */ /* 0x000fe200000f0eff */
[----:B------:R-:W-:Y:S01]  /*1480*/  IMAD R21, R81, 0x6, RZ ;  /* 0x0000000651157824 */ /* 0x000fe200078e02ff */
[-C--:B------:R-:W-:Y:S02]  /*1490*/  LEA.HI.X.SX32 R31, R39, R23.reuse, 0x1, P2 ;  /* 0x00000017271f7211 */ /* 0x080fe400010f0eff */
[-C--:B------:R-:W-:Y:S02]  /*14a0*/  IADD3 R28, P0, R47, R22.reuse, RZ ;  /* 0x000000162f1c7210 */ /* 0x080fe40007f1e0ff */
[----:B------:R-:W-:Y:S02]  /*14b0*/  LEA.HI.X.SX32 R39, R53, R23, 0x1, P5 ;  /* 0x0000001735277211 */ /* 0x000fe400028f0eff */
[----:B------:R-:W-:-:S02]  /*14c0*/  IADD3 R52, P5, R59, R22, RZ ;  /* 0x000000163b347210 */ /* 0x000fc40007fbe0ff */
[-C--:B------:R-:W-:Y:S02]  /*14d0*/  IADD3 R46, P3, R51, R22.reuse, RZ ;  /* 0x00000016332e7210 */ /* 0x080fe40007f7e0ff */
[-C--:B------:R-:W-:Y:S02]  /*14e0*/  IADD3 R36, P6, R87, R22.reuse, RZ ;  /* 0x0000001657247210 */ /* 0x080fe40007fde0ff */
[-C--:B------:R-:W-:Y:S02]  /*14f0*/  IADD3 R32, P4, R85, R22.reuse, RZ ;  /* 0x0000001655207210 */ /* 0x080fe40007f9e0ff */
[-C--:B------:R-:W-:Y:S02]  /*1500*/  LEA.HI.X.SX32 R29, R33, R23.reuse, 0x1, P0 ;  /* 0x00000017211d7211 */ /* 0x080fe400000f0eff */
[----:B------:R-:W-:Y:S02]  /*1510*/  IADD3 R42, P0, R91, R22, RZ ;  /* 0x000000165b2a7210 */ /* 0x000fe40007f1e0ff */
[----:B------:R-:W-:-:S02]  /*1520*/  LEA.HI.X.SX32 R53, R43, R23, 0x1, P5 ;  /* 0x000000172b357211 */ /* 0x000fc400028f0eff */
[-C--:B------:R-:W-:Y:S02]  /*1530*/  LEA.HI.X.SX32 R47, R37, R23.reuse, 0x1, P3 ;  /* 0x00000017252f7211 */ /* 0x080fe400018f0eff */
[-C--:B------:R-:W-:Y:S02]  /*1540*/  IADD3 R58, P5, R69, R22.reuse, RZ ;  /* 0x00000016453a7210 */ /* 0x080fe40007fbe0ff */
[-C--:B------:R-:W-:Y:S02]  /*1550*/  IADD3 R48, P2, R95, R22.reuse, RZ ;  /* 0x000000165f307210 */ /* 0x080fe40007f5e0ff */
[-C--:B------:R-:W-:Y:S02]  /*1560*/  LEA.HI.X.SX32 R37, R51, R23.reuse, 0x1, P6 ;  /* 0x0000001733257211 */ /* 0x080fe400030f0eff */
[----:B------:R-:W-:Y:S02]  /*1570*/  LEA.HI.X.SX32 R33, R45, R23, 0x1, P4 ;  /* 0x000000172d217211 */ /* 0x000fe400020f0eff */
[----:B------:R-:W-:-:S02]  /*1580*/  IADD3 R180, P6, R43, R22, RZ ;  /* 0x000000162bb47210 */ /* 0x000fc40007fde0ff */
[-C--:B------:R-:W-:Y:S02]  /*1590*/  IADD3 R50, P4, R97, R22.reuse, RZ ;  /* 0x0000001661327210 */ /* 0x080fe40007f9e0ff */
[----:B------:R-:W-:Y:S02]  /*15a0*/  IADD3 R186, P3, R21, R22, RZ ;  /* 0x0000001615ba7210 */ /* 0x000fe40007f7e0ff */
[-C--:B------:R-:W-:Y:S02]  /*15b0*/  LEA.HI.X.SX32 R43, R59, R23.reuse, 0x1, P0 ;  /* 0x000000173b2b7211 */ /* 0x080fe400000f0eff */
[-C--:B------:R-:W-:Y:S02]  /*15c0*/  LEA.HI.X.SX32 R59, R49, R23.reuse, 0x1, P5 ;  /* 0x00000017313b7211 */ /* 0x080fe400028f0eff */
[-C--:B------:R-:W-:Y:S02]  /*15d0*/  LEA.HI.X.SX32 R49, R69, R23.reuse, 0x1, P2 ;  /* 0x0000001745317211 */ /* 0x080fe400010f0eff */
[----:B------:R-:W-:-:S02]  /*15e0*/  LEA.HI.X.SX32 R181, R21, R23, 0x1, P6 ;  /* 0x0000001715b57211 */ /* 0x000fc400030f0eff */
[-C--:B------:R-:W-:Y:S02]  /*15f0*/  IADD3 R152, P2, R73, R22.reuse, RZ ;  /* 0x0000001649987210 */ /* 0x080fe40007f5e0ff */
[-C--:B------:R-:W-:Y:S02]  /*1600*/  LEA.HI.X.SX32 R183, R19, R23.reuse, 0x1, P1 ;  /* 0x0000001713b77211 */ /* 0x080fe400008f0eff */
[-C--:B------:R-:W-:Y:S02]  /*1610*/  LEA.HI.X.SX32 R187, R15, R23.reuse, 0x1, P3 ;  /* 0x000000170fbb7211 */ /* 0x080fe400018f0eff */
[-C--:B------:R-:W-:Y:S02]  /*1620*/  IADD3 R56, P6, R101, R22.reuse, RZ ;  /* 0x0000001665387210 */ /* 0x080fe40007fde0ff */
[----:B------:R-:W-:Y:S02]  /*1630*/  IADD3 R178, P5, R57, R22, RZ ;  /* 0x0000001639b27210 */ /* 0x000fe40007fbe0ff */
[----:B------:R-:W-:-:S02]  /*1640*/  LEA.HI.X.SX32 R51, R71, R23, 0x1, P4 ;  /* 0x0000001747337211 */ /* 0x000fc400020f0eff */
[-C--:B------:R-:W-:Y:S02]  /*1650*/  IADD3 R44, P1, R93, R22.reuse, RZ ;  /* 0x000000165d2c7210 */ /* 0x080fe40007f3e0ff */
[-C--:B------:R-:W-:Y:S02]  /*1660*/  IADD3 R54, P3, R99, R22.reuse, RZ ;  /* 0x0000001663367210 */ /* 0x080fe40007f7e0ff */
[----:B------:R-:W-:Y:S02]  /*1670*/  IADD3 R154, P4, R77, R22, RZ ;  /* 0x000000164d9a7210 */ /* 0x000fe40007f9e0ff */
[----:B------:R-:W-:Y:S02]  /*1680*/  SHF.L.U32 R13, R81, 0x1, RZ ;  /* 0x00000001510d7819 */ /* 0x000fe400000006ff */
[-C--:B------:R-:W-:Y:S02]  /*1690*/  LEA.HI.X.SX32 R153, R57, R23.reuse, 0x1, P2 ;  /* 0x0000001739997211 */ /* 0x080fe400010f0eff */
[----:B------:R-:W-:-:S02]  /*16a0*/  LEA.HI.X.SX32 R179, R55, R23, 0x1, P5 ;  /* 0x0000001737b37211 */ /* 0x000fc400028f0eff */
[-C--:B------:R-:W-:Y:S02]  /*16b0*/  LEA.HI.X.SX32 R57, R75, R23.reuse, 0x1, P6 ;  /* 0x000000174b397211 */ /* 0x080fe400030f0eff */
[-C--:B------:R-:W-:Y:S02]  /*16c0*/  LEA.HI.X.SX32 R45, R67, R23.reuse, 0x1, P1 ;  /* 0x00000017432d7211 */ /* 0x080fe400008f0eff */
[-C--:B------:R-:W-:Y:S02]  /*16d0*/  LEA.HI.X.SX32 R55, R73, R23.reuse, 0x1, P3 ;  /* 0x0000001749377211 */ /* 0x080fe400018f0eff */
[----:B------:R-:W-:Y:S02]  /*16e0*/  LEA R156, P6, R81, R22, 0x4 ;  /* 0x00000016519c7211 */ /* 0x000fe400078c20ff */
[----:B------:R-:W-:Y:S02]  /*16f0*/  LEA.HI.X.SX32 R155, R61, R23, 0x1, P4 ;  /* 0x000000173d9b7211 */ /* 0x000fe400020f0eff */
[----:B------:R-:W-:-:S02]  /*1700*/  SHF.L.U32 R17, R81, 0x2, RZ ;  /* 0x0000000251117819 */ /* 0x000fc400000006ff */
[-C--:B------:R-:W-:Y:S02]  /*1710*/  IADD3 R60, P0, R103, R22.reuse, RZ ;  /* 0x00000016673c7210 */ /* 0x080fe40007f1e0ff */
[-C--:B------:R-:W-:Y:S02]  /*1720*/  IADD3 R62, P1, R105, R22.reuse, RZ ;  /* 0x00000016693e7210 */ /* 0x080fe40007f3e0ff */
[-C--:B------:R-:W-:Y:S02]  /*1730*/  IADD3 R190, P5, R13, R22.reuse, RZ ;  /* 0x000000160dbe7210 */ /* 0x080fe40007fbe0ff */
[CC--:B------:R-:W-:Y:S02]  /*1740*/  LEA R188, P2, R81.reuse, R22.reuse, 0x2 ;  /* 0x0000001651bc7211 */ /* 0x0c0fe400078410ff */
[CC--:B------:R-:W-:Y:S02]  /*1750*/  LEA R184, P3, R81.reuse, R22.reuse, 0x3 ;  /* 0x0000001651b87211 */ /* 0x0c0fe400078618ff */
[----:B------:R-:W-:-:S02]  /*1760*/  LEA R20, P4, R81, R22, 0x5 ;  /* 0x0000001651147211 */ /* 0x000fc400078828ff */
[C---:B------:R-:W-:Y:S02]  /*1770*/  LOP3.LUT R6, R8.reuse, 0x10, RZ, 0x3c, !PT ;  /* 0x0000001008067812 */ /* 0x040fe400078e3cff */
[C---:B------:R-:W-:Y:S02]  /*1780*/  LOP3.LUT R12, R8.reuse, 0x30, RZ, 0x3c, !PT ;  /* 0x00000030080c7812 */ /* 0x040fe400078e3cff */
[----:B------:R-:W-:Y:S02]  /*1790*/  LOP3.LUT R6, R8, 0x40, RZ, 0x3c, !PT ;  /* 0x0000004008067812 */ /* 0x000fe400078e3cff */
[----:B------:R-:W-:Y:S02]  /*17a0*/  LEA.HI.X.SX32 R157, R63, R23, 0x1, P6 ;  /* 0x000000173f9d7211 */ /* 0x000fe400030f0eff */
[----:B------:R-:W-:Y:S02]  /*17b0*/  MOV R4, 0x3f800000 ;  /* 0x3f80000000047802 */ /* 0x000fe40000000f00 */
[----:B------:R-:W-:-:S02]  /*17c0*/  MOV R176, 0xff800000 ;  /* 0xff80000000b07802 */ /* 0x000fc40000000f00 */
[----:B------:R-:W-:Y:S02]  /*17d0*/  MOV R7, RZ ;  /* 0x000000ff00077202 */ /* 0x000fe40000000f00 */
[----:B------:R-:W-:Y:S02]  /*17e0*/  MOV R175, 0xff800000 ;  /* 0xff80000000af7802 */ /* 0x000fe40000000f00 */
[----:B------:R-:W-:Y:S02]  /*17f0*/  MOV R11, 0x3f800000 ;  /* 0x3f800000000b7802 */ /* 0x000fe40000000f00 */
[C---:B------:R-:W-:Y:S02]  /*1800*/  LOP3.LUT R14, R8.reuse, 0x50, RZ, 0x3c, !PT ;  /* 0x00000050080e7812 */ /* 0x040fe400078e3cff */
[C---:B------:R-:W-:Y:S02]  /*1810*/  LOP3.LUT R12, R8.reuse, 0x60, RZ, 0x3c, !PT ;  /* 0x00000060080c7812 */ /* 0x040fe400078e3cff */
[----:B------:R-:W-:-:S02]  /*1820*/  LOP3.LUT R6, R8, 0x70, RZ, 0x3c, !PT ;  /* 0x0000007008067812 */ /* 0x000fc400078e3cff */
[----:B------:R-:W-:Y:S02]  /*1830*/  LOP3.LUT R252, R10, 0x40, RZ, 0x3c, !PT ;  /* 0x000000400afc7812 */ /* 0x000fe400078e3cff */
[-C--:B------:R-:W-:Y:S02]  /*1840*/  LEA.HI.X.SX32 R61, R77, R23.reuse, 0x1, P0 ;  /* 0x000000174d3d7211 */ /* 0x080fe400000f0eff */
[-C--:B------:R-:W-:Y:S02]  /*1850*/  LEA.HI.X.SX32 R191, R81, R23.reuse, 0x1, P5 ;  /* 0x0000001751bf7211 */ /* 0x080fe400028f0eff */
[-C--:B------:R-:W-:Y:S02]  /*1860*/  LEA.HI.X.SX32 R189, R13, R23.reuse, 0x1, P2 ;  /* 0x000000170dbd7211 */ /* 0x080fe400010f0eff */
[-C--:B------:R-:W-:Y:S02]  /*1870*/  LEA.HI.X.SX32 R185, R17, R23.reuse, 0x1, P3 ;  /* 0x0000001711b97211 */ /* 0x080fe400018f0eff */
[----:B------:R-:W-:-:S02]  /*1880*/  LEA.HI.X.SX32 R21, R65, R23, 0x1, P4 ;  /* 0x0000001741157211 */ /* 0x000fc400020f0eff */
[----:B------:R-:W-:Y:S02]  /*1890*/  LEA.HI.X.SX32 R63, R79, R23, 0x1, P1 ;  /* 0x000000174f3f7211 */ /* 0x000fe400008f0eff */
.L_x_2:
[----:B------:R-:W2:Y:S04]  /*18a0*/  LDL.64 R12, [R1+0x40] ;  /* 0x00004000010c7983 */ /* 0x000ea80000100a00 */
[----:B------:R-:W3:Y:S04]  /*18b0*/  LDL.64 R14, [R1+0x48] ;  /* 0x00004800010e7983 */ /* 0x000ee80000100a00 */
[----:B------:R-:W4:Y:S04]  /*18c0*/  LDL.64 R18, [R1+0x38] ;  /* 0x0000380001127983 */ /* 0x000f280000100a00 */
[----:B------:R-:W5:Y:S04]  /*18d0*/  LDL.64 R64, [R1+0x30] ;  /* 0x0000300001407983 */ /* 0x000f680000100a00 */
[----:B------:R-:W5:Y:S04]  /*18e0*/  LDL.64 R66, [R1+0x28] ;  /* 0x0000280001427983 */ /* 0x000f680000100a00 */
[----:B------:R-:W5:Y:S04]  /*18f0*/  LDL.64 R74, [R1+0x8] ;  /* 0x00000800014a7983 */ /* 0x000f680000100a00 */
[----:B------:R-:W5:Y:S04]  /*1900*/  LDL.64 R76, [R1+0x10] ;  /* 0x00001000014c7983 */ /* 0x000f680000100a00 */
[----:B------:R-:W5:Y:S04]  /*1910*/  LDL.64 R72, [R1] ;  /* 0x0000000001487983 */ /* 0x000f680000100a00 */
[----:B------:R-:W5:Y:S04]  /*1920*/  LDL.64 R68, [R1+0x20] ;  /* 0x0000200001447983 */ /* 0x000f680000100a00 */
[----:B------:R-:W5:Y:S01]  /*1930*/  LDL.64 R70, [R1+0x18] ;  /* 0x0000180001467983 */ /* 0x000f620000100a00 */
[----:B------:R-:W-:-:S06]  /*1940*/  IMAD.WIDE R84, R7, 0x2, R214 ;  /* 0x0000000207547825 */ /* 0x000fcc00078e02d6 */
[----:B------:R-:W5:Y:S01]  /*1950*/  LDG.E.U16 R85, [R84.64] ;  /* 0x0000000454557981 */ /* 0x000f62000c1e1500 */
[----:B--2---:R-:W-:-:S04]  /*1960*/  IMAD.WIDE R16, R7, 0x2, R12 ;  /* 0x0000000207107825 */ /* 0x004fc800078e020c */
[C---:B---3--:R-:W-:Y:S01]  /*1970*/  IMAD.WIDE R14, R7.reuse, 0x2, R14 ;  /* 0x00000002070e7825 */ /* 0x048fe200078e020e */
[----:B------:R0:W2:Y:S03]  /*1980*/  LDG.E.U16 R6, [R16.64] ;  /* 0x0000000410067981 */ /* 0x0000a6000c1e1500 */
[C---:B----4-:R-:W-:Y:S01]  /*1990*/  IMAD.WIDE R18, R7.reuse, 0x2, R18 ;  /* 0x0000000207127825 */ /* 0x050fe200078e0212 */
[----:B------:R1:W3:Y:S03]  /*19a0*/  LDG.E.U16 R13, [R14.64] ;  /* 0x000000040e0d7981 */ /* 0x0002e6000c1e1500 */
[C---:B-----5:R-:W-:Y:S01]  /*19b0*/  IMAD.WIDE R64, R7.reuse, 0x2, R64 ;  /* 0x0000000207407825 */ /* 0x060fe200078e0240 */
[----:B------:R4:W5:Y:S03]  /*19c0*/  LDG.E.U16 R79, [R18.64] ;  /* 0x00000004124f7981 */ /* 0x000966000c1e1500 */
[C---:B------:R-:W-:Y:S01]  /*19d0*/  IMAD.WIDE R66, R7.reuse, 0x2, R66 ;  /* 0x0000000207427825 */ /* 0x040fe200078e0242 */
[----:B------:R4:W2:Y:S03]  /*19e0*/  LDG.E.U16 R12, [R64.64] ;  /* 0x00000004400c7981 */ /* 0x0008a6000c1e1500 */
[C---:B0-----:R-:W-:Y:S01]  /*19f0*/  IMAD.WIDE R16, R7.reuse, 0x2, R74 ;  /* 0x0000000207107825 */ /* 0x041fe200078e024a */
[----:B------:R0:W2:Y:S03]  /*1a00*/  LDG.E.U16 R81, [R66.64] ;  /* 0x0000000442517981 */ /* 0x0000a6000c1e1500 */
[C---:B-1----:R-:W-:Y:S01]  /*1a10*/  IMAD.WIDE R14, R7.reuse, 0x2, R76 ;  /* 0x00000002070e7825 */ /* 0x042fe200078e024c */
[----:B------:R1:W2:Y:S03]  /*1a20*/  LDG.E.U16 R87, [R16.64] ;  /* 0x0000000410577981 */ /* 0x0002a6000c1e1500 */
[C---:B------:R-:W-:Y:S01]  /*1a30*/  IMAD.WIDE R72, R7.reuse, 0x2, R72 ;  /* 0x0000000207487825 */ /* 0x040fe200078e0248 */
        /* <DEDUP_REMOVED lines=9> */
[C---:B----4-:R-:W-:Y:S01]  /*1ad0*/  IMAD.WIDE R18, R7.reuse, 0x2, R246 ;  /* 0x0000000207127825 */ /* 0x050fe200078e02f6 */
[----:B------:R4:W2:Y:S03]  /*1ae0*/  LDG.E.U16 R86, [R76.64] ;  /* 0x000000044c567981 */ /* 0x0008a6000c1e1500 */
[C---:B------:R-:W-:Y:S01]  /*1af0*/  IMAD.WIDE R64, R7.reuse, 0x2, R244 ;  /* 0x0000000207407825 */ /* 0x040fe200078e02f4 */
[----:B------:R1:W2:Y:S03]  /*1b00*/  LDG.E.U16 R91, [R18.64] ;  /* 0x00000004125b7981 */ /* 0x0002a6000c1e1500 */
[C---:B0-----:R-:W-:Y:S01]  /*1b10*/  IMAD.WIDE R66, R7.reuse, 0x2, R242 ;  /* 0x0000000207427825 */ /* 0x041fe200078e02f2 */
        /* <DEDUP_REMOVED lines=13> */
[C---:B-1----:R-:W-:Y:S01]  /*1bf0*/  IMAD.WIDE R16, R7.reuse, 0x2, R206 ;  /* 0x0000000207107825 */ /* 0x042fe200078e02ce */
[----:B------:R1:W2:Y:S03]  /*1c00*/  LDG.E.U16 R94, [R76.64] ;  /* 0x000000044c5e7981 */ /* 0x0002a6000c1e1500 */
[----:B------:R-:W-:-:S02]  /*1c10*/  IMAD.WIDE R18, R7, 0x2, R202 ;  /* 0x0000000207127825 */ /* 0x000fc400078e02ca */
[----:B------:R1:W2:Y:S02]  /*1c20*/  LDG.E.U16 R17, [R16.64] ;  /* 0x0000000410117981 */ /* 0x0002a4000c1e1500 */
[C---:B0-----:R-:W-:Y:S02]  /*1c30*/  IMAD.WIDE R64, R7.reuse, 0x2, R198 ;  /* 0x0000000207407825 */ /* 0x041fe400078e02c6 */
[----:B------:R0:W2:Y:S02]  /*1c40*/  LDG.E.U16 R19, [R18.64] ;  /* 0x0000000412137981 */ /* 0x0000a4000c1e1500 */
[C---:B------:R-:W-:Y:S02]  /*1c50*/  IMAD.WIDE R66, R7.reuse, 0x2, R194 ;  /* 0x0000000207427825 */ /* 0x040fe400078e02c2 */
[----:B------:R-:W2:Y:S02]  /*1c60*/  LDG.E.U16 R65, [R64.64] ;  /* 0x0000000440417981 */ /* 0x000ea4000c1e1500 */
[----:B------:R-:W-:-:S02]  /*1c70*/  IMAD.WIDE R14, R7, 0x2, R208 ;  /* 0x00000002070e7825 */ /* 0x000fc400078e02d0 */
[----:B------:R-:W2:Y:S02]  /*1c80*/  LDG.E.U16 R67, [R66.64] ;  /* 0x0000000442437981 */ /* 0x000ea4000c1e1500 */
[C---:B------:R-:W-:Y:S02]  /*1c90*/  IMAD.WIDE R72, R7.reuse, 0x2, R200 ;  /* 0x0000000207487825 */ /* 0x040fe400078e02c8 */
[----:B------:R-:W2:Y:S02]  /*1ca0*/  LDG.E.U16 R14, [R14.64] ;  /* 0x000000040e0e7981 */ /* 0x000ea4000c1e1500 */
[C---:B------:R-:W-:Y:S02]  /*1cb0*/  IMAD.WIDE R74, R7.reuse, 0x2, R196 ;  /* 0x00000002074a7825 */ /* 0x040fe400078e02c4 */
[----:B------:R-:W2:Y:S02]  /*1cc0*/  LDG.E.U16 R72, [R72.64] ;  /* 0x0000000448487981 */ /* 0x000ea4000c1e1500 */
[----:B------:R-:W-:-:S02]  /*1cd0*/  IMAD.WIDE R68, R7, 0x2, R212 ;  /* 0x0000000207447825 */ /* 0x000fc400078e02d4 */
[----:B------:R-:W2:Y:S02]  /*1ce0*/  LDG.E.U16 R74, [R74.64] ;  /* 0x000000044a4a7981 */ /* 0x000ea4000c1e1500 */
[C---:B----4-:R-:W-:Y:S02]  /*1cf0*/  IMAD.WIDE R70, R7.reuse, 0x2, R204 ;  /* 0x0000000207467825 */ /* 0x050fe400078e02cc */
[----:B------:R4:W2:Y:S02]  /*1d00*/  LDG.E.U16 R96, [R68.64] ;  /* 0x0000000444607981 */ /* 0x0008a4000c1e1500 */
[----:B-1----:R-:W-:Y:S02]  /*1d10*/  IMAD.WIDE R76, R7, 0x2, R192 ;  /* 0x00000002074c7825 */ /* 0x002fe400078e02c0 */
[----:B------:R1:W2:Y:S04]  /*1d20*/  LDG.E.U16 R16, [R70.64] ;  /* 0x0000000446107981 */ /* 0x0002a8000c1e1500 */
[----:B0-----:R0:W2:Y:S04]  /*1d30*/  LDG.E.U16 R18, [R76.64] ;  /* 0x000000044c127981 */ /* 0x0010a8000c1e1500 */
[----:B------:R-:W-:Y:S01]  /*1d40*/  BAR.SYNC.DEFER_BLOCKING 0x0 ;  /* 0x0000000000007b1d */ /* 0x000fe20000010000 */
[----:B----4-:R-:W-:-:S05]  /*1d50*/  IMAD.WIDE R68, R2, 0x2, R22 ;  /* 0x0000000202447825 */ /* 0x010fca00078e0216 */
[----:B------:R4:W-:Y:S01]  /*1d60*/  STS.U16 [R0+0x1400], R85 ;  /* 0x0014005500007388 */ /* 0x0009e20000000400 */
[----:B-1----:R-:W-:-:S04]  /*1d70*/  IMAD.WIDE R70, R2, 0x2, R156 ;  /* 0x0000000202467825 */ /* 0x002fc800078e029c */
[----:B0-----:R-:W-:-:S04]  /*1d80*/  IMAD.WIDE R76, R2, 0x2, R20 ;  /* 0x00000002024c7825 */ /* 0x001fc800078e0214 */
[C---:B----4-:R-:W-:Y:S01]  /*1d90*/  IMAD.WIDE R84, R2.reuse, 0x2, R190 ;  /* 0x0000000202547825 */ /* 0x050fe200078e02be */
[----:B---3--:R-:W-:Y:S04]  /*1da0*/  STS.U16 [R0], R13 ;  /* 0x0000000d00007388 */ /* 0x008fe80000000400 */
[----:B-----5:R-:W-:Y:S04]  /*1db0*/  STS.U16 [R0+0x200], R79 ;  /* 0x0002004f00007388 */ /* 0x020fe80000000400 */
[----:B--2---:R-:W-:Y:S04]  /*1dc0*/  STS.U16 [R0+0x400], R81 ;  /* 0x0004005100007388 */ /* 0x004fe80000000400 */
        /* <DEDUP_REMOVED lines=17> */
[----:B------:R0:W-:Y:S04]  /*1ee0*/  STS.U16 [R237+0xb00], R86 ;  /* 0x000b0056ed007388 */ /* 0x0001e80000000400 */
        /* <DEDUP_REMOVED lines=10> */
[----:B------:R-:W-:Y:S01]  /*1f90*/  BAR.SYNC.DEFER_BLOCKING 0x0 ;  /* 0x0000000000007b1d */ /* 0x000fe20000010000 */
[----:B0-----:R-:W-:-:S05]  /*1fa0*/  IMAD.WIDE R86, R2, 0x2, R42 ;  /* 0x0000000202567825 */ /* 0x001fca00078e022a */
[----:B------:R0:W2:Y:S04]  /*1fb0*/  LDG.E.U16 R172, [R68.64] ;  /* 0x0000000444ac7981 */ /* 0x0000a8000c1e1500 */
[----:B------:R0:W3:Y:S04]  /*1fc0*/  LDG.E.U16 R173, [R70.64] ;  /* 0x0000000446ad7981 */ /* 0x0000e8000c1e1500 */
[----:B------:R1:W4:Y:S04]  /*1fd0*/  LDG.E.U16 R158, [R76.64] ;  /* 0x000000044c9e7981 */ /* 0x000328000c1e1500 */
[----:B------:R5:W2:Y:S04]  /*1fe0*/  LDG.E.U16 R159, [R86.64] ;  /* 0x00000004569f7981 */ /* 0x000aa8000c1e1500 */
[----:B------:R5:W2:Y:S04]  /*1ff0*/  LDG.E.U16 R6, [R84.64] ;  /* 0x0000000454067981 */ /* 0x000aa8000c1e1500 */
[----:B------:R-:W-:Y:S04]  /*2000*/  LDSM.16.MT88.4 R116, [R5+0x2000] ;  /* 0x002000000574783b */ /* 0x000fe80000004200 */
[----:B------:R-:W1:Y:S04]  /*2010*/  LDSM.16.M88.4 R80, [R9] ;  /* 0x000000000950783b */ /* 0x000e680000000200 */
[----:B------:R-:W0:Y:S04]  /*2020*/  LDSM.16.M88.4 R16, [R9+0x400] ;  /* 0x000400000910783b */ /* 0x000e280000000200 */
[----:B------:R-:W0:Y:S04]  /*2030*/  LDSM.16.M88.4 R132, [R9+0x200] ;  /* 0x000200000984783b */ /* 0x000e280000000200 */
[----:B------:R-:W5:Y:S04]  /*2040*/  LDSM.16.M88.4 R64, [R9+0x600] ;  /* 0x000600000940783b */ /* 0x000f680000000200 */
[----:B------:R-:W5:Y:S04]  /*2050*/  LDSM.16.MT88.4 R12, [R5+0x2800] ;  /* 0x00280000050c783b */ /* 0x000f680000004200 */
[----:B------:R-:W5:Y:S04]  /*2060*/  LDSM.16.M88.4 R112, [R9+0xc00] ;  /* 0x000c00000970783b */ /* 0x000f680000000200 */
[----:B------:R-:W5:Y:S04]  /*2070*/  LDSM.16.M88.4 R72, [R9+0x800] ;  /* 0x000800000948783b */ /* 0x000f680000000200 */
[----:B------:R-:W5:Y:S04]  /*2080*/  LDSM.16.M88.4 R108, [R9+0xa00] ;  /* 0x000a0000096c783b */ /* 0x000f680000000200 */
[----:B------:R-:W5:Y:S04]  /*2090*/  LDSM.16.M88.4 R88, [R9+0xe00] ;  /* 0x000e00000958783b */ /* 0x000f680000000200 */
[----:B------:R-:W5:Y:S01]  /*20a0*/  LDSM.16.M88.4 R104, [R9+0x1000] ;  /* 0x001000000968783b */ /* 0x000f620000000200 */
[C---:B-1----:R-:W-:Y:S03]  /*20b0*/  HMMA.16816.F32 R76, R116.reuse, R80, RZ ;  /* 0x00000050744c723c */ /* 0x042fe600000018ff */
[----:B------:R-:W-:Y:S04]  /*20c0*/  LDSM.16.M88.4 R96, [R9+0x1400] ;  /* 0x001400000960783b */ /* 0x000fe80000000200 */
[----:B------:R-:W-:Y:S01]  /*20d0*/  LDSM.16.M88.4 R100, [R9+0x1600] ;  /* 0x001600000964783b */ /* 0x000fe20000000200 */
[C---:B0-----:R-:W-:Y:S03]  /*20e0*/  HMMA.16816.F32 R136, R116.reuse, R16, RZ ;  /* 0x000000107488723c */ /* 0x041fe600000018ff */
[----:B------:R-:W-:Y:S04]  /*20f0*/  LDSM.16.M88.4 R160, [R9+0x1800] ;  /* 0x0018000009a0783b */ /* 0x000fe80000000200 */
[----:B------:R-:W-:Y:S01]  /*2100*/  LDSM.16.M88.4 R140, [R9+0x1c00] ;  /* 0x001c0000098c783b */ /* 0x000fe20000000200 */
[C---:B------:R-:W-:Y:S08]  /*2110*/  HMMA.16816.F32 R68, R116.reuse, R132, RZ ;  /* 0x000000847444723c */ /* 0x040ff000000018ff */
[----:B-----5:R-:W-:Y:S08]  /*2120*/  HMMA.16816.F32 R84, R116, R64, RZ ;  /* 0x000000407454723c */ /* 0x020ff000000018ff */
[C---:B------:R-:W-:Y:S01]  /*2130*/  HMMA.16816.F32 R80, R12.reuse, R82, R76 ;  /* 0x000000520c50723c */ /* 0x040fe2000000184c */
[----:B------:R-:W0:Y:S07]  /*2140*/  LDSM.16.M88.4 R76, [R9+0x1200] ;  /* 0x00120000094c783b */ /* 0x000e2e0000000200 */
[----:B------:R-:W-:Y:S08]  /*2150*/  HMMA.16816.F32 R136, R12, R18, R136 ;  /* 0x000000120c88723c */ /* 0x000ff00000001888 */
[----:B------:R-:W-:Y:S08]  /*2160*/  HMMA.16816.F32 R16, R116, R112, RZ ;  /* 0x000000707410723c */ /* 0x000ff000000018ff */
[----:B------:R-:W-:Y:S08]  /*2170*/  HMMA.16816.F32 R132, R12, R134, R68 ;  /* 0x000000860c84723c */ /* 0x000ff00000001844 */
[C---:B------:R-:W-:Y:S08]  /*2180*/  HMMA.16816.F32 R92, R116.reuse, R72, RZ ;  /* 0x00000048745c723c */ /* 0x040ff000000018ff */
[----:B------:R-:W-:Y:S08]  /*2190*/  HMMA.16816.F32 R68, R116, R108, RZ ;  /* 0x0000006c7444723c */ /* 0x000ff000000018ff */
[C---:B------:R-:W-:Y:S01]  /*21a0*/  HMMA.16816.F32 R64, R12.reuse, R66, R84 ;  /* 0x000000420c40723c */ /* 0x040fe20000001854 */
[----:B------:R-:W1:Y:S07]  /*21b0*/  LDSM.16.M88.4 R84, [R9+0x1a00] ;  /* 0x001a00000954783b */ /* 0x000e6e0000000200 */
[----:B------:R-:W-:Y:S01]  /*21c0*/  HMMA.16816.F32 R112, R12, R114, R16 ;  /* 0x000000720c70723c */ /* 0x000fe20000001810 */
[----:B------:R-:W5:Y:S07]  /*21d0*/  LDSM.16.M88.4 R16, [R9+0x1e00] ;  /* 0x001e00000910783b */ /* 0x000f6e0000000200 */
[----:B------:R-:W-:Y:S08]  /*21e0*/  HMMA.16816.F32 R144, R116, R88, RZ ;  /* 0x000000587490723c */ /* 0x000ff000000018ff */
[C---:B------:R-:W-:Y:S08]  /*21f0*/  HMMA.16816.F32 R72, R12.reuse, R74, R92 ;  /* 0x0000004a0c48723c */ /* 0x040ff0000000185c */
[----:B------:R-:W-:Y:S08]  /*2200*/  HMMA.16816.F32 R108, R12, R110, R68 ;  /* 0x0000006e0c6c723c */ /* 0x000ff00000001844 */
[C---:B------:R-:W-:Y:S08]  /*2210*/  HMMA.16816.F32 R92, R116.reuse, R104, RZ ;  /* 0x00000068745c723c */ /* 0x040ff000000018ff */
[----:B0-----:R-:W-:Y:S08]  /*2220*/  HMMA.16816.F32 R68, R116, R76, RZ ;  /* 0x0000004c7444723c */ /* 0x001ff000000018ff */
[----:B------:R-:W-:Y:S08]  /*2230*/  HMMA.16816.F32 R88, R12, R90, R144 ;  /* 0x0000005a0c58723c */ /* 0x000ff00000001890 */
[----:B-1----:R-:W-:Y:S08]  /*2240*/  HMMA.16816.F32 R144, R116, R84, RZ ;  /* 0x000000547490723c */ /* 0x002ff000000018ff */
[C---:B------:R-:W-:Y:S08]  /*2250*/  HMMA.16816.F32 R104, R12.reuse, R106, R92 ;  /* 0x0000006a0c68723c */ /* 0x040ff0000000185c */
[----:B------:R-:W-:Y:S08]  /*2260*/  HMMA.16816.F32 R76, R12, R78, R68 ;  /* 0x0000004e0c4c723c */ /* 0x000ff00000001844 */
[C---:B------:R-:W-:Y:S08]  /*2270*/  HMMA.16816.F32 R168, R116.reuse, R96, RZ ;  /* 0x0000006074a8723c */ /* 0x040ff000000018ff */
[C---:B------:R-:W-:Y:S08]  /*2280*/  HMMA.16816.F32 R164, R116.reuse, R100, RZ ;  /* 0x0000006474a4723c */ /* 0x040ff000000018ff */
[C---:B------:R-:W-:Y:S08]  /*2290*/  HMMA.16816.F32 R92, R116.reuse, R160, RZ ;  /* 0x000000a0745c723c */ /* 0x040ff000000018ff */
[C---:B------:R-:W-:Y:S08]  /*22a0*/  HMMA.16816.F32 R68, R116.reuse, R140, RZ ;  /* 0x0000008c7444723c */ /* 0x040ff000000018ff */
[----:B-----5:R-:W-:Y:S07]  /*22b0*/  HMMA.16816.F32 R116, R116, R16, RZ ;  /* 0x000000107474723c */ /* 0x020fee00000018ff */
[C---:B------:R-:W-:Y:S01]  /*22c0*/  IMAD.WIDE R16, R2.reuse, 0x2, R188 ;  /* 0x0000000202107825 */ /* 0x040fe200078e02bc */
[C---:B------:R-:W-:Y:S05]  /*22d0*/  HMMA.16816.F32 R84, R12.reuse, R86, R144 ;  /* 0x000000560c54723c */ /* 0x040fea0000001890 */
[----:B------:R0:W5:Y:S02]  /*22e0*/  LDG.E.U16 R16, [R16.64] ;  /* 0x0000000410107981 */ /* 0x000164000c1e1500 */
[C---:B------:R-:W-:Y:S01]  /*22f0*/  IMAD.WIDE R146, R2.reuse, 0x2, R34 ;  /* 0x0000000202927825 */ /* 0x040fe200078e0222 */
[C---:B------:R-:W-:Y:S04]  /*2300*/  HMMA.16816.F32 R96, R12.reuse, R98, R168 ;  /* 0x000000620c60723c */ /* 0x040fe800000018a8 */
[----:B0-----:R0:W5:Y:S04]  /*2310*/  LDG.E.U16 R17, [R146.64] ;  /* 0x0000000492117981 */ /* 0x001168000c1e1500 */
[C---:B------:R-:W-:Y:S08]  /*2320*/  HMMA.16816.F32 R100, R12.reuse, R102, R164 ;  /* 0x000000660c64723c */ /* 0x040ff000000018a4 */
[----:B------:R-:W-:Y:S01]  /*2330*/  HMMA.16816.F32 R92, R12, R162, R92 ;  /* 0x000000a20c5c723c */ /* 0x000fe2000000185c */
[----:B0-----:R-:W-:-:S05]  /*2340*/  IMAD.WIDE R146, R2, 0x2, R40 ;  /* 0x0000000202927825 */ /* 0x001fca00078e0228 */
[----:B------:R0:W5:Y:S02]  /*2350*/  LDG.E.U16 R231, [R146.64] ;  /* 0x0000000492e77981 */ /* 0x000164000c1e1500 */
[C---:B------:R-:W-:Y:S08]  /*2360*/  HMMA.16816.F32 R68, R12.reuse, R142, R68 ;  /* 0x0000008e0c44723c */ /* 0x040ff00000001844 */
[----:B------:R-:W-:Y:S07]  /*2370*/  HMMA.16816.F32 R116, R12, R18, R116 ;  /* 0x000000120c74723c */ /* 0x000fee0000001874 */
[----:B------:R-:W-:-:S04]  /*2380*/  IMAD.WIDE R14, R2, 0x2, R52 ;  /* 0x00000002020e7825 */ /* 0x000fc800078e0234 */
[C---:B------:R-:W-:Y:S01]  /*2390*/  IMAD.WIDE R12, R2.reuse, 0x2, R58 ;  /* 0x00000002020c7825 */ /* 0x040fe200078e023a */
[----:B------:R1:W5:Y:S03]  /*23a0*/  LDG.E.U16 R225, [R14.64] ;  /* 0x000000040ee17981 */ /* 0x000366000c1e1500 */
[C---:B------:R-:W-:Y:S01]  /*23b0*/  IMAD.WIDE R18, R2.reuse, 0x2, R46 ;  /* 0x0000000202127825 */ /* 0x040fe200078e022e */
[----:B0-----:R0:W5:Y:S03]  /*23c0*/  LDG.E.U16 R147, [R12.64] ;  /* 0x000000040c937981 */ /* 0x001166000c1e1500 */
[C---:B------:R-:W-:Y:S01]  /*23d0*/  IMAD.WIDE R140, R2.reuse, 0x2, R186 ;  /* 0x00000002028c7825 */ /* 0x040fe200078e02ba */
[----:B------:R2:W5:Y:S03]  /*23e0*/  LDG.E.U16 R227, [R18.64] ;  /* 0x0000000412e37981 */ /* 0x000566000c1e1500 */
[----:B-1----:R-:W-:-:S02]  /*23f0*/  IMAD.WIDE R14, R2, 0x2, R24 ;  /* 0x00000002020e7825 */ /* 0x002fc400078e0218 */
[----:B------:R1:W5:Y:S02]  /*2400*/  LDG.E.U16 R141, [R140.64] ;  /* 0x000000048c8d7981 */ /* 0x000364000c1e1500 */
[C---:B0-----:R-:W-:Y:S02]  /*2410*/  IMAD.WIDE R12, R2.reuse, 0x2, R26 ;  /* 0x00000002020c7825 */ /* 0x041fe400078e021a */
[----:B------:R0:W5:Y:S02]  /*2420*/  LDG.E.U16 R171, [R14.64] ;  /* 0x000000040eab7981 */ /* 0x000164000c1e1500 */
[C---:B------:R-:W-:Y:S02]  /*2430*/  IMAD.WIDE R144, R2.reuse, 0x2, R184 ;  /* 0x0000000202907825 */ /* 0x040fe400078e02b8 */
[----:B------:R0:W5:Y:S02]  /*2440*/  LDG.E.U16 R230, [R12.64] ;  /* 0x000000040ce67981 */ /* 0x000164000c1e1500 */
[----:B------:R-:W-:-:S02]  /*2450*/  IMAD.WIDE R222, R2, 0x2, R152 ;  /* 0x0000000202de7825 */ /* 0x000fc400078e0298 */
[----:B-1----:R1:W5:Y:S02]  /*2460*/  LDG.E.U16 R140, [R144.64] ;  /* 0x00000004908c7981 */ /* 0x002364000c1e1500 */
[C---:B--2---:R-:W-:Y:S02]  /*2470*/  IMAD.WIDE R18, R2.reuse, 0x2, R154 ;  /* 0x0000000202127825 */ /* 0x044fe400078e029a */
[----:B------:R2:W5:Y:S02]  /*2480*/  LDG.E.U16 R222, [R222.64] ;  /* 0x00000004dede7981 */ /* 0x000564000c1e1500 */
[C---:B0-----:R-:W-:Y:S02]  /*2490*/  IMAD.WIDE R14, R2.reuse, 0x2, R30 ;  /* 0x00000002020e7825 */ /* 0x041fe400078e021e */
[----:B------:R0:W5:Y:S02]  /*24a0*/  LDG.E.U16 R146, [R18.64] ;  /* 0x0000000412927981 */ /* 0x000164000c1e1500 */
[----:B------:R-:W-:-:S02]  /*24b0*/  IMAD.WIDE R12, R2, 0x2, R32 ;  /* 0x00000002020c7825 */ /* 0x000fc400078e0220 */
[----:B------:R3:W5:Y:S02]  /*24c0*/  LDG.E.U16 R224, [R14.64] ;  /* 0x000000040ee07981 */ /* 0x000764000c1e1500 */
[C---:B-1----:R-:W-:Y:S02]  /*24d0*/  IMAD.WIDE R144, R2.reuse, 0x2, R182 ;  /* 0x0000000202907825 */ /* 0x042fe400078e02b6 */
[----:B--2---:R1:W2:Y:S02]  /*24e0*/  LDG.E.U16 R223, [R12.64] ;  /* 0x000000040cdf7981 */ /* 0x0042a4000c1e1500 */
[C---:B0-----:R-:W-:Y:S02]  /*24f0*/  IMAD.WIDE R18, R2.reuse, 0x2, R36 ;  /* 0x0000000202127825 */ /* 0x041fe400078e0224 */
[----:B------:R0:W2:Y:S02]  /*2500*/  LDG.E.U16 R144, [R144.64] ;  /* 0x0000000490907981 */ /* 0x0000a4000c1e1500 */
[----:B---3--:R-:W-:-:S02]  /*2510*/  IMAD.WIDE R14, R2, 0x2, R38 ;  /* 0x00000002020e7825 */ /* 0x008fc400078e0226 */
[----:B------:R3:W2:Y:S02]  /*2520*/  LDG.E.U16 R177, [R18.64] ;  /* 0x0000000412b17981 */ /* 0x0006a4000c1e1500 */
[----:B-1----:R-:W-:-:S04]  /*2530*/  IMAD.WIDE R12, R2, 0x2, R44 ;  /* 0x00000002020c7825 */ /* 0x002fc800078e022c */
[C---:B------:R-:W-:Y:S01]  /*2540*/  IMAD.WIDE R228, R2.reuse, 0x2, R28 ;  /* 0x0000000202e47825 */ /* 0x040fe200078e021c */
[----:B0-----:R0:W2:Y:S03]  /*2550*/  LDG.E.U16 R145, [R14.64] ;  /* 0x000000040e917981 */ /* 0x0010a6000c1e1500 */
[C---:B---3--:R-:W-:Y:S01]  /*2560*/  IMAD.WIDE R18, R2.reuse, 0x2, R48 ;  /* 0x0000000202127825 */ /* 0x048fe200078e0230 */
[----:B------:R1:W3:Y:S03]  /*2570*/  LDG.E.U16 R235, [R12.64] ;  /* 0x000000040ceb7981 */ /* 0x0002e6000c1e1500 */
[C---:B------:R-:W-:Y:S01]  /*2580*/  IMAD.WIDE R142, R2.reuse, 0x2, R180 ;  /* 0x00000002028e7825 */ /* 0x040fe200078e02b4 */
[----:B------:R4:W2:Y:S03]  /*2590*/  LDG.E.U16 R228, [R228.64] ;  /* 0x00000004e4e47981 */ /* 0x0008a6000c1e1500 */
[----:B0-----:R-:W-:-:S02]  /*25a0*/  IMAD.WIDE R14, R2, 0x2, R50 ;  /* 0x00000002020e7825 */ /* 0x001fc400078e0232 */
[----:B------:R0:W2:Y:S02]  /*25b0*/  LDG.E.U16 R143, [R142.64] ;  /* 0x000000048e8f7981 */ /* 0x0000a4000c1e1500 */
[C---:B-1----:R-:W-:Y:S02]  /*25c0*/  IMAD.WIDE R12, R2.reuse, 0x2, R54 ;  /* 0x00000002020c7825 */ /* 0x042fe400078e0236 */
[----:B------:R1:W2:Y:S02]  /*25d0*/  LDG.E.U16 R226, [R14.64] ;  /* 0x000000040ee27981 */ /* 0x0002a4000c1e1500 */
[C---:B------:R-:W-:Y:S02]  /*25e0*/  IMAD.WIDE R160, R2.reuse, 0x2, R178 ;  /* 0x0000000202a07825 */ /* 0x040fe400078e02b2 */
[----:B----4-:R4:W2:Y:S04]  /*25f0*/  LDG.E.U16 R229, [R18.64] ;  /* 0x0000000412e57981 */ /* 0x0108a8000c1e1500 */
[----:B------:R4:W2:Y:S01]  /*2600*/  LDG.E.U16 R232, [R12.64] ;  /* 0x000000040ce87981 */ /* 0x0008a2000c1e1500 */
[----:B-1----:R-:W-:-:S03]  /*2610*/  IMAD.WIDE R14, R2, 0x2, R60 ;  /* 0x00000002020e7825 */ /* 0x002fc600078e023c */
[----:B0-----:R-:W2:Y:S01]  /*2620*/  LDG.E.U16 R142, [R160.64] ;  /* 0x00000004a08e7981 */ /* 0x001ea2000c1e1500 */
[----:B----4-:R-:W-:-:S03]  /*2630*/  IMAD.WIDE R18, R2, 0x2, R62 ;  /* 0x0000000202127825 */ /* 0x010fc600078e023e */
[----:B------:R0:W4:Y:S01]  /*2640*/  LDG.E.U16 R234, [R14.64] ;  /* 0x000000040eea7981 */ /* 0x000122000c1e1500 */
[----:B------:R-:W-:-:S03]  /*2650*/  IMAD.WIDE R12, R2, 0x2, R56 ;  /* 0x00000002020c7825 */ /* 0x000fc600078e0238 */
[----:B------:R1:W2:Y:S04]  /*2660*/  LDG.E.U16 R236, [R18.64] ;  /* 0x0000000412ec7981 */ /* 0x0002a8000c1e1500 */
[----:B------:R0:W2:Y:S04]  /*2670*/  LDG.E.U16 R233, [R12.64] ;  /* 0x000000040ce97981 */ /* 0x0000a8000c1e1500 */
[----:B------:R-:W-:Y:S01]  /*2680*/  BAR.SYNC.DEFER_BLOCKING 0x0 ;  /* 0x0000000000007b1d */ /* 0x000fe20000010000 */
[----:B-1----:R-:W-:Y:S01]  /*2690*/  LOP3.LUT R19, R8, 0x10, RZ, 0x3c, !PT ;  /* 0x0000001008137812 */ /* 0x002fe200078e3cff */
[----:B0-----:R-:W-:-:S04]  /*26a0*/  FMUL R12, R81, c[0x0][0x188] ;  /* 0x00006200510c7a20 */ /* 0x001fc80000400000 */
[----:B------:R-:W-:Y:S04]  /*26b0*/  STS.U16 [R8], R172 ;  /* 0x000000ac08007388 */ /* 0x000fe80000000400 */
[----:B------:R-:W-:Y:S04]  /*26c0*/  STS.U16 [R8+0x800], R173 ;  /* 0x000800ad08007388 */ /* 0x000fe80000000400 */
[----:B------:R-:W-:Y:S04]  /*26d0*/  STS.U16 [R8+0x1000], R158 ;  /* 0x0010009e08007388 */ /* 0x000fe80000000400 */
[----:B------:R-:W-:Y:S04]  /*26e0*/  STS.U16 [R8+0x1800], R159 ;  /* 0x0018009f08007388 */ /* 0x000fe80000000400 */
[----:B------:R0:W-:Y:S02]  /*26f0*/  STS.U16 [R19+0x100], R6 ;  /* 0x0001000613007388 */ /* 0x0001e40000000400 */
[----:B0-----:R-:W-:-:S05]  /*2700*/  FMUL R6, R80, c[0x0][0x188] ;  /* 0x0000620050067a20 */ /* 0x001fca0000400000 */
[----:B------:R-:W-:Y:S01]  /*2710*/  FMNMX R6, R6, R12, !PT ;  /* 0x0000000c06067209 */ /* 0x000fe20007800000 */
[----:B------:R-:W-:-:S05]  /*2720*/  FMUL R12, R132, c[0x0][0x188] ;  /* 0x00006200840c7a20 */ /* 0x000fca0000400000 */
        /* <DEDUP_REMOVED lines=51> */
[----:B------:R-:W-:Y:S02]  /*2a60*/  FMUL R6, R68, c[0x0][0x188] ;  /* 0x0000620044067a20 */ /* 0x000fe40000400000 */
[----:B------:R-:W-:-:S03]  /*2a70*/  FMUL R13, R82, c[0x0][0x188] ;  /* 0x00006200520d7a20 */ /* 0x000fc60000400000 */
[----:B------:R-:W-:Y:S01]  /*2a80*/  FMNMX R12, R6, R12, !PT ;  /* 0x0000000c060c7209 */ /* 0x000fe20007800000 */
[----:B------:R-:W-:Y:S02]  /*2a90*/  FMUL R6, R69, c[0x0][0x188] ;  /* 0x0000620045067a20 */ /* 0x000fe40000400000 */
[----:B------:R-:W-:-:S03]  /*2aa0*/  FMUL R14, R83, c[0x0][0x188] ;  /* 0x00006200530e7a20 */ /* 0x000fc60000400000 */
[----:B------:R-:W-:Y:S01]  /*2ab0*/  FMNMX R12, R6, R12, !PT ;  /* 0x0000000c060c7209 */ /* 0x000fe20007800000 */
[----:B------:R-:W-:Y:S01]  /*2ac0*/  FMUL R6, R116, c[0x0][0x188] ;  /* 0x0000620074067a20 */ /* 0x000fe20000400000 */
[----:B------:R-:W-:Y:S01]  /*2ad0*/  FMNMX R13, R13, R14, !PT ;  /* 0x0000000e0d0d7209 */ /* 0x000fe20007800000 */
[----:B------:R-:W-:-:S03]  /*2ae0*/  FMUL R14, R134, c[0x0][0x188] ;  /* 0x00006200860e7a20 */ /* 0x000fc60000400000 */
[----:B------:R-:W-:Y:S01]  /*2af0*/  FMNMX R12, R6, R12, !PT ;  /* 0x0000000c060c7209 */ /* 0x000fe20007800000 */
[----:B------:R-:W-:Y:S01]  /*2b00*/  FMUL R6, R117, c[0x0][0x188] ;  /* 0x0000620075067a20 */ /* 0x000fe20000400000 */
[----:B------:R-:W-:Y:S01]  /*2b10*/  FMNMX R13, R14, R13, !PT ;  /* 0x0000000d0e0d7209 */ /* 0x000fe20007800000 */
[----:B------:R-:W-:-:S03]  /*2b20*/  FMUL R14, R135, c[0x0][0x188] ;  /* 0x00006200870e7a20 */ /* 0x000fc60000400000 */
[----:B------:R-:W-:Y:S01]  /*2b30*/  FMNMX R6, R6, R12, !PT ;  /* 0x0000000c06067209 */ /* 0x000fe20007800000 */
[----:B------:R-:W-:Y:S01]  /*2b40*/  FMUL R12, R138, c[0x0][0x188] ;  /* 0x000062008a0c7a20 */ /* 0x000fe20000400000 */
[----:B------:R-:W-:-:S04]  /*2b50*/  FMNMX R13, R14, R13, !PT ;  /* 0x0000000d0e0d7209 */ /* 0x000fc80007800000 */
[----:B------:R-:W-:Y:S02]  /*2b60*/  FMNMX R13, R12, R13, !PT ;  /* 0x0000000d0c0d7209 */ /* 0x000fe40007800000 */
[----:B------:R-:W0:Y:S01]  /*2b70*/  SHFL.BFLY PT, R12, R6, 0x2, 0x1f ;  /* 0x0c401f00060c7f89 */ /* 0x000e2200000e0000 */
[----:B------:R-:W-:-:S05]  /*2b80*/  FMUL R14, R139, c[0x0][0x188] ;  /* 0x000062008b0e7a20 */ /* 0x000fca0000400000 */
[----:B------:R-:W-:Y:S01]  /*2b90*/  FMNMX R13, R14, R13, !PT ;  /* 0x0000000d0e0d7209 */ /* 0x000fe20007800000 */
[----:B------:R-:W-:-:S05]  /*2ba0*/  FMUL R14, R66, c[0x0][0x188] ;  /* 0x00006200420e7a20 */ /* 0x000fca0000400000 */
[----:B------:R-:W-:Y:S01]  /*2bb0*/  FMNMX R13, R14, R13, !PT ;  /* 0x0000000d0e0d7209 */ /* 0x000fe20007800000 */
[----:B------:R-:W-:-:S05]  /*2bc0*/  FMUL R14, R67, c[0x0][0x188] ;  /* 0x00006200430e7a20 */ /* 0x000fca0000400000 */
[----:B------:R-:W-:Y:S01]  /*2bd0*/  FMNMX R13, R14, R13, !PT ;  /* 0x0000000d0e0d7209 */ /* 0x000fe20007800000 */
[----:B------:R-:W-:Y:S01]  /*2be0*/  FMUL R14, R74, c[0x0][0x188] ;  /* 0x000062004a0e7a20 */ /* 0x000fe20000400000 */
[----:B0-----:R-:W-:Y:S01]  /*2bf0*/  FMNMX R12, R6, R12, !PT ;  /* 0x0000000c060c7209 */ /* 0x001fe20007800000 */
[----:B------:R-:W-:-:S03]  /*2c00*/  FMUL R6, R75, c[0x0][0x188] ;  /* 0x000062004b067a20 */ /* 0x000fc60000400000 */
        /* <DEDUP_REMOVED lines=46> */
[----:B------:R-:W-:Y:S01]  /*2ef0*/  FMUL R15, R119, c[0x0][0x188] ;  /* 0x00006200770f7a20 */ /* 0x000fe20000400000 */
[----:B------:R-:W-:-:S04]  /*2f00*/  FMNMX R6, R6, R176, !PT ;  /* 0x000000b006067209 */ /* 0x000fc80007800000 */
[----:B------:R-:W-:Y:S01]  /*2f10*/  FMNMX R14, R15, R14, !PT ;  /* 0x0000000e0f0e7209 */ /* 0x000fe20007800000 */
[----:B------:R-:W-:-:S04]  /*2f20*/  FFMA R80, R80, c[0x0][0x188], -R6 ;  /* 0x0000620050507a23 */ /* 0x000fc80000000806 */
[----:B------:R-:W0:Y:S01]  /*2f30*/  SHFL.BFLY PT, R15, R14, 0x2, 0x1f ;  /* 0x0c401f000e0f7f89 */ /* 0x000e2200000e0000 */
[----:B------:R-:W-:Y:S02]  /*2f40*/  FMUL R80, R80, 1.4426950216293334961 ;  /* 0x3fb8aa3b50507820 */ /* 0x000fe40000400000 */
[--C-:B------:R-:W-:Y:S02]  /*2f50*/  FFMA R72, R72, c[0x0][0x188], -R6.reuse ;  /* 0x0000620048487a23 */ /* 0x100fe40000000806 */
[----:B------:R1:W-:Y:S01]  /*2f60*/  MUFU.EX2 R164, R80 ;  /* 0x0000005000a47308 */ /* 0x0003e20000000800 */
[----:B------:R-:W-:Y:S01]  /*2f70*/  FFMA R73, R73, c[0x0][0x188], -R6 ;  /* 0x0000620049497a23 */ /* 0x000fe20000000806 */
[----:B-----5:R-:W-:Y:S01]  /*2f80*/  STS.U16 [R19+0x900], R17 ;  /* 0x0009001113007388 */ /* 0x020fe20000000400 */
[----:B------:R-:W-:Y:S01]  /*2f90*/  FMUL R13, R72, 1.4426950216293334961 ;  /* 0x3fb8aa3b480d7820 */ /* 0x000fe20000400000 */
[C---:B------:R-:W-:Y:S01]  /*2fa0*/  LOP3.LUT R72, R8.reuse, 0x30, RZ, 0x3c, !PT ;  /* 0x0000003008487812 */ /* 0x040fe200078e3cff */
[----:B------:R-:W-:Y:S01]  /*2fb0*/  FMUL R73, R73, 1.4426950216293334961 ;  /* 0x3fb8aa3b49497820 */ /* 0x000fe20000400000 */
[----:B------:R-:W-:Y:S01]  /*2fc0*/  STS.U16 [R19+0x1100], R171 ;  /* 0x001100ab13007388 */ /* 0x000fe20000000400 */
[----:B-1----:R-:W-:-:S03]  /*2fd0*/  LOP3.LUT R80, R8, 0x20, RZ, 0x3c, !PT ;  /* 0x0000002008507812 */ /* 0x002fc600078e3cff */
[----:B---3--:R0:W-:Y:S01]  /*2fe0*/  STS.U16 [R19+0x1900], R235 ;  /* 0x001900eb13007388 */ /* 0x0081e20000000400 */
[----:B------:R-:W-:-:S03]  /*2ff0*/  FFMA R64, R64, c[0x0][0x188], -R6 ;  /* 0x0000620040407a23 */ /* 0x000fc60000000806 */
[----:B------:R-:W-:Y:S01]  /*3000*/  STS.U16 [R80+0x200], R16 ;  /* 0x0002001050007388 */ /* 0x000fe20000000400 */
[----:B------:R1:W-:Y:S03]  /*3010*/  MUFU.EX2 R159, R73 ;  /* 0x00000049009f7308 */ /* 0x0003e60000000800 */
[----:B------:R-:W-:Y:S01]  /*3020*/  STS.U16 [R80+0xa00], R231 ;  /* 0x000a00e750007388 */ /* 0x000fe20000000400 */
[----:B------:R-:W-:-:S03]  /*3030*/  FMUL R64, R64, 1.4426950216293334961 ;  /* 0x3fb8aa3b40407820 */ /* 0x000fc60000400000 */
[----:B------:R-:W-:Y:S01]  /*3040*/  STS.U16 [R80+0x1200], R230 ;  /* 0x001200e650007388 */ /* 0x000fe20000000400 */
[----:B-1----:R-:W-:-:S03]  /*3050*/  LOP3.LUT R73, R8, 0x40, RZ, 0x3c, !PT ;  /* 0x0000004008497812 */ /* 0x002fc600078e3cff */
[----:B--2---:R-:W-:Y:S01]  /*3060*/  STS.U16 [R80+0x1a00], R229 ;  /* 0x001a00e550007388 */ /* 0x004fe20000000400 */
[----:B0-----:R-:W-:-:S03]  /*3070*/  FMNMX R19, R14, R15, !PT ;  /* 0x0000000f0e137209 */ /* 0x001fc60007800000 */
[----:B------:R-:W-:Y:S04]  /*3080*/  STS.U16 [R72+0x300], R141 ;  /* 0x0003008d48007388 */ /* 0x000fe80000000400 */
[----:B------:R-:W-:Y:S04]  /*3090*/  STS.U16 [R72+0xb00], R227 ;  /* 0x000b00e348007388 */ /* 0x000fe80000000400 */
[----:B------:R-:W-:Y:S01]  /*30a0*/  STS.U16 [R72+0x1300], R228 ;  /* 0x001300e448007388 */ /* 0x000fe20000000400 */
[----:B------:R0:W-:Y:S03]  /*30b0*/  MUFU.EX2 R158, R64 ;  /* 0x00000040009e7308 */ /* 0x0001e60000000800 */
[----:B------:R1:W-:Y:S04]  /*30c0*/  STS.U16 [R72+0x1b00], R226 ;  /* 0x001b00e248007388 */ /* 0x0003e80000000400 */
[----:B------:R-:W-:Y:S04]  /*30d0*/  STS.U16 [R73+0x400], R140 ;  /* 0x0004008c49007388 */ /* 0x000fe80000000400 */
[----:B------:R-:W-:Y:S01]  /*30e0*/  STS.U16 [R73+0xc00], R225 ;  /* 0x000c00e149007388 */ /* 0x000fe20000000400 */
[----:B-1----:R-:W-:-:S03]  /*30f0*/  LOP3.LUT R72, R8, 0x50, RZ, 0x3c, !PT ;  /* 0x0000005008487812 */ /* 0x002fc600078e3cff */
[----:B0-----:R-:W0:Y:S04]  /*3100*/  SHFL.BFLY PT, R64, R19, 0x1, 0x1f ;  /* 0x0c201f0013407f89 */ /* 0x001e2800000e0000 */
[----:B------:R-:W-:Y:S04]  /*3110*/  STS.U16 [R73+0x1400], R224 ;  /* 0x001400e049007388 */ /* 0x000fe80000000400 */
[----:B------:R1:W-:Y:S04]  /*3120*/  STS.U16 [R73+0x1c00], R232 ;  /* 0x001c00e849007388 */ /* 0x0003e80000000400 */
[----:B------:R-:W-:Y:S04]  /*3130*/  STS.U16 [R72+0x500], R144 ;  /* 0x0005009048007388 */ /* 0x000fe80000000400 */
[----:B------:R-:W-:Y:S01]  /*3140*/  STS.U16 [R72+0xd00], R147 ;  /* 0x000d009348007388 */ /* 0x000fe20000000400 */
[----:B-1----:R-:W-:-:S03]  /*3150*/  LOP3.LUT R73, R8, 0x60, RZ, 0x3c, !PT ;  /* 0x0000006008497812 */ /* 0x002fc600078e3cff */
[----:B------:R-:W-:Y:S04]  /*3160*/  STS.U16 [R72+0x1500], R223 ;  /* 0x001500df48007388 */ /* 0x000fe80000000400 */
[----:B------:R1:W-:Y:S04]  /*3170*/  STS.U16 [R72+0x1d00], R233 ;  /* 0x001d00e948007388 */ /* 0x0003e80000000400 */
[----:B------:R-:W-:Y:S04]  /*3180*/  STS.U16 [R73+0x600], R143 ;  /* 0x0006008f49007388 */ /* 0x000fe80000000400 */
[----:B------:R-:W-:Y:S01]  /*3190*/  STS.U16 [R73+0xe00], R222 ;  /* 0x000e00de49007388 */ /* 0x000fe20000000400 */
[----:B-1----:R-:W-:-:S03]  /*31a0*/  LOP3.LUT R72, R8, 0x70, RZ, 0x3c, !PT ;  /* 0x0000007008487812 */ /* 0x002fc600078e3cff */
[----:B------:R-:W-:Y:S04]  /*31b0*/  STS.U16 [R73+0x1600], R177 ;  /* 0x001600b149007388 */ /* 0x000fe80000000400 */
[----:B----4-:R-:W-:Y:S04]  /*31c0*/  STS.U16 [R73+0x1e00], R234 ;  /* 0x001e00ea49007388 */ /* 0x010fe80000000400 */
[----:B------:R-:W-:Y:S04]  /*31d0*/  STS.U16 [R72+0x700], R142 ;  /* 0x0007008e48007388 */ /* 0x000fe80000000400 */
[----:B------:R-:W-:Y:S04]  /*31e0*/  STS.U16 [R72+0xf00], R146 ;  /* 0x000f009248007388 */ /* 0x000fe80000000400 */
[----:B------:R-:W-:Y:S04]  /*31f0*/  STS.U16 [R72+0x1700], R145 ;  /* 0x0017009148007388 */ /* 0x000fe80000000400 */
[----:B------:R1:W-:Y:S04]  /*3200*/  STS.U16 [R72+0x1f00], R236 ;  /* 0x001f00ec48007388 */ /* 0x0003e80000000400 */
[----:B------:R-:W-:Y:S01]  /*3210*/  BAR.SYNC.DEFER_BLOCKING 0x0 ;  /* 0x0000000000007b1d */ /* 0x000fe20000010000 */
[----:B------:R-:W-:Y:S01]  /*3220*/  FFMA R76, R76, c[0x0][0x188], -R6 ;  /* 0x000062004c4c7a23 */ /* 0x000fe20000000806 */
[----:B0-----:R-:W-:-:S03]  /*3230*/  FMNMX R64, R19, R64, !PT ;  /* 0x0000004013407209 */ /* 0x001fc60007800000 */
[----:B------:R-:W-:Y:S02]  /*3240*/  FMUL R76, R76, 1.4426950216293334961 ;  /* 0x3fb8aa3b4c4c7820 */ /* 0x000fe40000400000 */
[--C-:B------:R-:W-:Y:S02]  /*3250*/  FFMA R81, R81, c[0x0][0x188], -R6.reuse ;  /* 0x0000620051517a23 */ /* 0x100fe40000000806 */
[----:B------:R0:W-:Y:S01]  /*3260*/  MUFU.EX2 R174, R76 ;  /* 0x0000004c00ae7308 */ /* 0x0001e20000000800 */
[--C-:B------:R-:W-:Y:S02]  /*3270*/  FFMA R89, R89, c[0x0][0x188], -R6.reuse ;  /* 0x0000620059597a23 */ /* 0x100fe40000000806 */
[----:B------:R-:W-:Y:S01]  /*3280*/  FMUL R81, R81, 1.4426950216293334961 ;  /* 0x3fb8aa3b51517820 */ /* 0x000fe20000400000 */
[----:B0-----:R-:W-:Y:S01]  /*3290*/  FMNMX R76, R64, R175, !PT ;  /* 0x000000af404c7209 */ /* 0x001fe20007800000 */
[----:B------:R-:W-:Y:S02]  /*32a0*/  FMUL R89, R89, 1.4426950216293334961 ;  /* 0x3fb8aa3b59597820 */ /* 0x000fe40000400000 */
[----:B------:R-:W-:-:S02]  /*32b0*/  FFMA R97, R97, c[0x0][0x188], -R6 ;  /* 0x0000620061617a23 */ /* 0x000fc40000000806 */
[--C-:B------:R-:W-:Y:S01]  /*32c0*/  FFMA R82, R82, c[0x0][0x188], -R76.reuse ;  /* 0x0000620052527a23 */ /* 0x100fe2000000084c */
[----:B------:R-:W-:Y:S01]  /*32d0*/  LDSM.16.M88.4 R144, [R10+0x800] ;  /* 0x000800000a90783b */ /* 0x000fe20000000200 */
[----:B------:R-:W-:Y:S01]  /*32e0*/  FFMA R83, R83, c[0x0][0x188], -R76 ;  /* 0x0000620053537a23 */ /* 0x000fe2000000084c */
[----:B------:R0:W-:Y:S01]  /*32f0*/  MUFU.EX2 R172, R89 ;  /* 0x0000005900ac7308 */ /* 0x0001e20000000800 */
[--C-:B------:R-:W-:Y:S01]  /*3300*/  FFMA R77, R77, c[0x0][0x188], -R6.reuse ;  /* 0x000062004d4d7a23 */ /* 0x100fe20000000806 */
[----:B------:R-:W-:Y:S01]  /*3310*/  LDSM.16.M88.4 R140, [R10+0x1000] ;  /* 0x001000000a8c783b */ /* 0x000fe20000000200 */
[----:B------:R-:W-:Y:S02]  /*3320*/  FMUL R14, R97, 1.4426950216293334961 ;  /* 0x3fb8aa3b610e7820 */ /* 0x000fe40000400000 */
[----:B------:R-:W-:Y:S02]  /*3330*/  FMUL R97, R83, 1.4426950216293334961 ;  /* 0x3fb8aa3b53617820 */ /* 0x000fe40000400000 */
[----:B------:R-:W-:Y:S01]  /*3340*/  FFMA R136, R136, c[0x0][0x188], -R6 ;  /* 0x0000620088887a23 */ /* 0x000fe20000000806 */
[----:B------:R2:W-:Y:S01]  /*3350*/  MUFU.EX2 R165, R81 ;  /* 0x0000005100a57308 */ /* 0x0005e20000000800 */
[----:B0-----:R-:W-:-:S02]  /*3360*/  FMUL R89, R82, 1.4426950216293334961 ;  /* 0x3fb8aa3b52597820 */ /* 0x001fc40000400000 */
[--C-:B------:R-:W-:Y:S02]  /*3370*/  FFMA R137, R137, c[0x0][0x188], -R6.reuse ;  /* 0x0000620089897a23 */ /* 0x100fe40000000806 */
[--C-:B------:R-:W-:Y:S02]  /*3380*/  FFMA R104, R104, c[0x0][0x188], -R6.reuse ;  /* 0x0000620068687a23 */ /* 0x100fe40000000806 */
[--C-:B------:R-:W-:Y:S01]  /*3390*/  FFMA R64, R68, c[0x0][0x188], -R6.reuse ;  /* 0x0000620044407a23 */ /* 0x100fe20000000806 */
[----:B--2---:R-:W0:Y:S01]  /*33a0*/  LDSM.16.M88.4 R80, [R10] ;  /* 0x000000000a50783b */ /* 0x004e220000000200 */
[--C-:B------:R-:W-:Y:S02]  /*33b0*/  FFMA R88, R88, c[0x0][0x188], -R6.reuse ;  /* 0x0000620058587a23 */ /* 0x100fe40000000806 */
[----:B------:R-:W-:Y:S02]  /*33c0*/  FMUL R77, R77, 1.4426950216293334961 ;  /* 0x3fb8aa3b4d4d7820 */ /* 0x000fe40000400000 */
[----:B------:R-:W-:-:S02]  /*33d0*/  FFMA R96, R96, c[0x0][0x188], -R6 ;  /* 0x0000620060607a23 */ /* 0x000fc40000000806 */
[----:B------:R-:W-:Y:S02]  /*33e0*/  FMUL R136, R136, 1.4426950216293334961 ;  /* 0x3fb8aa3b88887820 */ /* 0x000fe40000400000 */
[----:B------:R-:W-:Y:S02]  /*33f0*/  FMUL R137, R137, 1.4426950216293334961 ;  /* 0x3fb8aa3b89897820 */ /* 0x000fe40000400000 */
[--C-:B------:R-:W-:Y:S02]  /*3400*/  FFMA R65, R65, c[0x0][0x188], -R6.reuse ;  /* 0x0000620041417a23 */ /* 0x100fe40000000806 */
[----:B------:R-:W-:Y:S02]  /*3410*/  FMUL R104, R104, 1.4426950216293334961 ;  /* 0x3fb8aa3b68687820 */ /* 0x000fe40000400000 */
[----:B------:R-:W-:Y:S02]  /*3420*/  FFMA R101, R101, c[0x0][0x188], -R6 ;  /* 0x0000620065657a23 */ /* 0x000fe40000000806 */
[----:B------:R-:W-:Y:S01]  /*3430*/  FMUL R64, R64, 1.4426950216293334961 ;  /* 0x3fb8aa3b40407820 */ /* 0x000fe20000400000 */
[----:B------:R-:W-:Y:S01]  /*3440*/  MUFU.EX2 R171, R77 ;  /* 0x0000004d00ab7308 */ /* 0x000fe20000000800 */
[----:B------:R-:W-:-:S02]  /*3450*/  FMUL R88, R88, 1.4426950216293334961 ;  /* 0x3fb8aa3b58587820 */ /* 0x000fc40000400000 */
[----:B------:R-:W-:Y:S02]  /*3460*/  FMUL R96, R96, 1.4426950216293334961 ;  /* 0x3fb8aa3b60607820 */ /* 0x000fe40000400000 */
[----:B------:R-:W-:Y:S02]  /*3470*/  FFMA R85, R85, c[0x0][0x188], -R6 ;  /* 0x0000620055557a23 */ /* 0x000fe40000000806 */
[--C-:B------:R-:W-:Y:S01]  /*3480*/  FFMA R134, R134, c[0x0][0x188], -R76.reuse ;  /* 0x0000620086867a23 */ /* 0x100fe2000000084c */
[----:B------:R2:W-:Y:S01]  /*3490*/  MUFU.EX2 R77, R64 ;  /* 0x00000040004d7308 */ /* 0x0005e20000000800 */
[----:B------:R-:W-:Y:S02]  /*34a0*/  FFMA R135, R135, c[0x0][0x188], -R76 ;  /* 0x0000620087877a23 */ /* 0x000fe4000000084c */
[----:B------:R-:W-:Y:S02]  /*34b0*/  FMUL R12, R65, 1.4426950216293334961 ;  /* 0x3fb8aa3b410c7820 */ /* 0x000fe40000400000 */
[----:B------:R-:W-:-:S02]  /*34c0*/  FFMA R173, R105, c[0x0][0x188], -R6 ;  /* 0x0000620069ad7a23 */ /* 0x000fc40000000806 */
[--C-:B------:R-:W-:Y:S01]  /*34d0*/  FFMA R15, R100, c[0x0][0x188], -R6.reuse ;  /* 0x00006200640f7a23 */ /* 0x100fe20000000806 */
[----:B------:R-:W-:Y:S01]  /*34e0*/  MUFU.EX2 R160, R136 ;  /* 0x0000008800a07308 */ /* 0x000fe20000000800 */
[----:B------:R-:W-:Y:S02]  /*34f0*/  FMUL R16, R101, 1.4426950216293334961 ;  /* 0x3fb8aa3b65107820 */ /* 0x000fe40000400000 */
[--C-:B------:R-:W-:Y:S02]  /*3500*/  FFMA R132, R132, c[0x0][0x188], -R6.reuse ;  /* 0x0000620084847a23 */ /* 0x100fe40000000806 */
[----:B------:R-:W-:Y:S02]  /*3510*/  FFMA R133, R133, c[0x0][0x188], -R6 ;  /* 0x0000620085857a23 */ /* 0x000fe40000000806 */
[----:B------:R-:W-:Y:S01]  /*3520*/  FADD R65, -R6, R176 ;  /* 0x000000b006417221 */ /* 0x000fe20000000100 */
[----:B------:R3:W-:Y:S01]  /*3530*/  MUFU.EX2 R161, R137 ;  /* 0x0000008900a17308 */ /* 0x0007e20000000800 */
[----:B--2---:R-:W-:-:S02]  /*3540*/  FADD R64, -R76, R175 ;  /* 0x000000af4c407221 */ /* 0x004fc40000000100 */
[--C-:B------:R-:W-:Y:S02]  /*3550*/  FFMA R100, R138, c[0x0][0x188], -R76.reuse ;  /* 0x000062008a647a23 */ /* 0x100fe4000000084c */
[----:B------:R-:W-:-:S03]  /*3560*/  FFMA R101, R139, c[0x0][0x188], -R76 ;  /* 0x000062008b657a23 */ /* 0x000fc6000000084c */
[----:B------:R-:W-:Y:S01]  /*3570*/  MUFU.EX2 R105, R104 ;  /* 0x0000006800697308 */ /* 0x000fe20000000800 */
[----:B---3--:R-:W2:Y:S01]  /*3580*/  LDSM.16.M88.4 R136, [R10+0x1800] ;  /* 0x001800000a88783b */ /* 0x008ea20000000200 */
[----:B------:R-:W-:Y:S02]  /*3590*/  FFMA R84, R84, c[0x0][0x188], -R6 ;  /* 0x0000620054547a23 */ /* 0x000fe40000000806 */
[----:B------:R-:W-:-:S04]  /*35a0*/  FMUL R85, R85, 1.4426950216293334961 ;  /* 0x3fb8aa3b55557820 */ /* 0x000fc80000400000 */
[----:B------:R3:W-:Y:S01]  /*35b0*/  MUFU.EX2 R169, R88 ;  /* 0x0000005800a97308 */ /* 0x0007e20000000800 */
[----:B------:R-:W-:Y:S02]  /*35c0*/  FMUL R132, R132, 1.4426950216293334961 ;  /* 0x3fb8aa3b84847820 */ /* 0x000fe40000400000 */
[----:B------:R-:W-:Y:S02]  /*35d0*/  FMUL R133, R133, 1.4426950216293334961 ;  /* 0x3fb8aa3b85857820 */ /* 0x000fe40000400000 */
[----:B------:R-:W-:-:S03]  /*35e0*/  FMUL R65, R65, 1.4426950216293334961 ;  /* 0x3fb8aa3b41417820 */ /* 0x000fc60000400000 */
[----:B------:R4:W-:Y:S01]  /*35f0*/  MUFU.EX2 R104, R96 ;  /* 0x0000006000687308 */ /* 0x0009e20000000800 */
[----:B---3--:R-:W-:Y:S02]  /*3600*/  FMUL R88, R134, 1.4426950216293334961 ;  /* 0x3fb8aa3b86587820 */ /* 0x008fe40000400000 */
[----:B------:R-:W-:Y:S02]  /*3610*/  FMUL R64, R64, 1.4426950216293334961 ;  /* 0x3fb8aa3b40407820 */ /* 0x000fe40000400000 */
[----:B----4-:R-:W-:-:S03]  /*3620*/  FMUL R96, R135, 1.4426950216293334961 ;  /* 0x3fb8aa3b87607820 */ /* 0x010fc60000400000 */
[----:B------:R-:W-:Y:S01]  /*3630*/  MUFU.EX2 R68, R85 ;  /* 0x0000005500447308 */ /* 0x000fe20000000800 */
[----:B------:R-:W-:-:S07]  /*3640*/  FMUL R19, R84, 1.4426950216293334961 ;  /* 0x3fb8aa3b54137820 */ /* 0x000fce0000400000 */
[----:B------:R-:W-:Y:S08]  /*3650*/  MUFU.EX2 R162, R132 ;  /* 0x0000008400a27308 */ /* 0x000ff00000000800 */
[----:B------:R-:W-:Y:S08]  /*3660*/  MUFU.EX2 R163, R133 ;  /* 0x0000008500a37308 */ /* 0x000ff00000000800 */
[----:B------:R-:W3:Y:S08]  /*3670*/  MUFU.EX2 R84, R65 ;  /* 0x0000004100547308 */ /* 0x000ef00000000800 */
[----:B------:R-:W-:Y:S08]  /*3680*/  MUFU.EX2 R89, R89 ;  /* 0x0000005900597308 */ /* 0x000ff00000000800 */
[----:B------:R-:W4:Y:S08]  /*3690*/  MUFU.EX2 R97, R97 ;  /* 0x0000006100617308 */ /* 0x000f300000000800 */
[----:B------:R-:W-:Y:S08]  /*36a0*/  MUFU.EX2 R88, R88 ;  /* 0x0000005800587308 */ /* 0x000ff00000000800 */
[----:B------:R-:W5:Y:S08]  /*36b0*/  MUFU.EX2 R85, R64 ;  /* 0x0000004000557308 */ /* 0x000f700000000800 */
[----:B------:R-:W0:Y:S01]  /*36c0*/  MUFU.EX2 R96, R96 ;  /* 0x0000006000607308 */ /* 0x000e220000000800 */
[C---:B---3--:R-:W-:Y:S01]  /*36d0*/  FMUL R148, R84.reuse, R148 ;  /* 0x0000009454947220 */ /* 0x048fe20000400000 */
[----:B------:R-:W-:Y:S01]  /*36e0*/  F2FP.PACK_AB R132, R165, R164 ;  /* 0x000000a4a584723e */ /* 0x000fe200000000ff */
[----:B------:R-:W-:Y:S01]  /*36f0*/  FMUL R149, R84, R149 ;  /* 0x0000009554957220 */ /* 0x000fe20000400000 */
[----:B----4-:R-:W-:Y:S01]  /*3700*/  F2FP.PACK_AB R133, R97, R89 ;  /* 0x000000596185723e */ /* 0x010fe200000000ff */
[----:B------:R-:W-:Y:S01]  /*3710*/  FFMA R66, R66, c[0x0][0x188], -R76 ;  /* 0x0000620042427a23 */ /* 0x000fe2000000084c */
[----:B------:R-:W-:Y:S01]  /*3720*/  F2FP.PACK_AB R134, R163, R162 ;  /* 0x000000a2a386723e */ /* 0x000fe200000000ff */
[----:B------:R-:W-:-:S02]  /*3730*/  FMUL R124, R84, R124 ;  /* 0x0000007c547c7220 */ /* 0x000fc40000400000 */
[C---:B-----5:R-:W-:Y:S02]  /*3740*/  FMUL R150, R85.reuse, R150 ;  /* 0x0000009655967220 */ /* 0x060fe40000400000 */
[C---:B------:R-:W-:Y:S02]  /*3750*/  FMUL R151, R85.reuse, R151 ;  /* 0x0000009755977220 */ /* 0x040fe40000400000 */
[----:B------:R-:W-:Y:S02]  /*3760*/  FMUL R125, R84, R125 ;  /* 0x0000007d547d7220 */ /* 0x000fe40000400000 */
[C---:B------:R-:W-:Y:S01]  /*3770*/  FMUL R126, R85.reuse, R126 ;  /* 0x0000007e557e7220 */ /* 0x040fe20000400000 */
[----:B0-----:R-:W-:Y:S01]  /*3780*/  F2FP.PACK_AB R135, R96, R88 ;  /* 0x000000586087723e */ /* 0x001fe200000000ff */
[----:B------:R-:W-:Y:S02]  /*3790*/  FMUL R127, R85, R127 ;  /* 0x0000007f557f7220 */ /* 0x000fe40000400000 */
[----:B-1----:R-:W-:-:S02]  /*37a0*/  FFMA R72, R67, c[0x0][0x188], -R76 ;  /* 0x0000620043487a23 */ /* 0x002fc4000000084c */
[----:B------:R-:W-:Y:S02]  /*37b0*/  FMUL R100, R100, 1.4426950216293334961 ;  /* 0x3fb8aa3b64647820 */ /* 0x000fe40000400000 */
[----:B------:R-:W-:Y:S02]  /*37c0*/  FMUL R101, R101, 1.4426950216293334961 ;  /* 0x3fb8aa3b65657820 */ /* 0x000fe40000400000 */
[----:B------:R-:W-:Y:S02]  /*37d0*/  FMUL R66, R66, 1.4426950216293334961 ;  /* 0x3fb8aa3b42427820 */ /* 0x000fe40000400000 */
[----:B------:R-:W-:Y:S01]  /*37e0*/  FMUL R72, R72, 1.4426950216293334961 ;  /* 0x3fb8aa3b48487820 */ /* 0x000fe20000400000 */
[----:B------:R-:W-:Y:S01]  /*37f0*/  HMMA.16816.F32 R148, R132, R80, R148 ;  /* 0x000000508494723c */ /* 0x000fe20000001894 */
[----:B------:R-:W-:Y:S01]  /*3800*/  FFMA R73, R116, c[0x0][0x188], -R6 ;  /* 0x0000620074497a23 */ /* 0x000fe20000000806 */
[----:B------:R-:W-:Y:S01]  /*3810*/  MUFU.EX2 R12, R12 ;  /* 0x0000000c000c7308 */ /* 0x000fe20000000800 */
[----:B------:R-:W-:-:S02]  /*3820*/  FMUL R64, R84, R120 ;  /* 0x0000007854407220 */ /* 0x000fc40000400000 */
[----:B------:R-:W-:-:S03]  /*3830*/  FMUL R65, R84, R121 ;  /* 0x0000007954417220 */ /* 0x000fc60000400000 */
[----:B------:R-:W-:Y:S02]  /*3840*/  HMMA.16816.F32 R124, R132, R144, R124 ;  /* 0x00000090847c723c */ /* 0x000fe4000000187c */
[----:B------:R-:W-:Y:S01]  /*3850*/  MUFU.EX2 R100, R100 ;  /* 0x0000006400647308 */ /* 0x000fe20000000800 */
[----:B------:R-:W-:Y:S02]  /*3860*/  FMUL R67, R85, R123 ;  /* 0x0000007b55437220 */ /* 0x000fe40000400000 */
[C---:B------:R-:W-:Y:S02]  /*3870*/  FMUL R128, R84.reuse, R128 ;  /* 0x0000008054807220 */ /* 0x040fe40000400000 */
[----:B------:R-:W-:-:S03]  /*3880*/  FMUL R129, R84, R129 ;  /* 0x0000008154817220 */ /* 0x000fc60000400000 */
[----:B------:R-:W0:Y:S01]  /*3890*/  MUFU.EX2 R101, R101 ;  /* 0x0000006500657308 */ /* 0x000e220000000800 */
[C---:B------:R-:W-:Y:S02]  /*38a0*/  FMUL R130, R85.reuse, R130 ;  /* 0x0000008255827220 */ /* 0x040fe40000400000 */
[----:B------:R-:W-:-:S05]  /*38b0*/  FMUL R131, R85, R131 ;  /* 0x0000008355837220 */ /* 0x000fca0000400000 */
[----:B------:R1:W-:Y:S01]  /*38c0*/  MUFU.EX2 R144, R66 ;  /* 0x0000004200907308 */ /* 0x0003e20000000800 */
[----:B------:R-:W-:Y:S02]  /*38d0*/  FFMA R92, R92, c[0x0][0x188], -R6 ;  /* 0x000062005c5c7a23 */ /* 0x000fe40000000806 */
[----:B------:R-:W-:-:S05]  /*38e0*/  FMUL R73, R73, 1.4426950216293334961 ;  /* 0x3fb8aa3b49497820 */ /* 0x000fca0000400000 */
[----:B------:R-:W3:Y:S01]  /*38f0*/  MUFU.EX2 R116, R72 ;  /* 0x0000004800747308 */ /* 0x000ee20000000800 */
[----:B-1----:R-:W-:Y:S02]  /*3900*/  FMUL R66, R85, R122 ;  /* 0x0000007a55427220 */ /* 0x002fe40000400000 */
[----:B------:R-:W-:Y:S01]  /*3910*/  FFMA R74, R74, c[0x0][0x188], -R76 ;  /* 0x000062004a4a7a23 */ /* 0x000fe2000000084c */
[----:B--2---:R-:W-:Y:S01]  /*3920*/  HMMA.16816.F32 R128, R132, R136, R128 ;  /* 0x000000888480723c */ /* 0x004fe20000001880 */
[----:B------:R-:W-:-:S03]  /*3930*/  FMUL R17, R92, 1.4426950216293334961 ;  /* 0x3fb8aa3b5c117820 */ /* 0x000fc60000400000 */
[----:B------:R1:W-:Y:S03]  /*3940*/  MUFU.EX2 R92, R73 ;  /* 0x00000049005c7308 */ /* 0x0003e60000000800 */
[----:B------:R-:W-:Y:S01]  /*3950*/  FFMA R136, R75, c[0x0][0x188], -R76 ;  /* 0x000062004b887a23 */ /* 0x000fe2000000084c */
[----:B------:R-:W-:Y:S01]  /*3960*/  HMMA.16816.F32 R64, R132, R140, R64 ;  /* 0x0000008c8440723c */ /* 0x000fe20000001840 */
[----:B------:R-:W-:-:S06]  /*3970*/  F2FP.PACK_AB R120, R161, R160 ;  /* 0x000000a0a178723e */ /* 0x000fcc00000000ff */
[----:B------:R-:W-:Y:S02]  /*3980*/  FMUL R132, R74, 1.4426950216293334961 ;  /* 0x3fb8aa3b4a847820 */ /* 0x000fe40000400000 */
[----:B-1----:R-:W1:Y:S01]  /*3990*/  LDSM.16.M88.4 R72, [R252] ;  /* 0x00000000fc48783b */ /* 0x002e620000000200 */
[----:B0-----:R-:W-:Y:S02]  /*39a0*/  F2FP.PACK_AB R121, R101, R100 ;  /* 0x000000646579723e */ /* 0x001fe400000000ff */
[----:B------:R-:W-:Y:S02]  /*39b0*/  F2FP.PACK_AB R122, R12, R158 ;  /* 0x0000009e0c7a723e */ /* 0x000fe400000000ff */
[----:B---3--:R-:W-:Y:S01]  /*39c0*/  F2FP.PACK_AB R123, R116, R144 ;  /* 0x00000090747b723e */ /* 0x008fe200000000ff */
[--C-:B------:R-:W-:Y:S02]  /*39d0*/  FFMA R108, R108, c[0x0][0x188], -R6.reuse ;  /* 0x000062006c6c7a23 */ /* 0x100fe40000000806 */
[----:B------:R-:W-:-:S02]  /*39e0*/  FFMA R109, R109, c[0x0][0x188], -R6 ;  /* 0x000062006d6d7a23 */ /* 0x000fc40000000806 */
[--C-:B------:R-:W-:Y:S02]  /*39f0*/  FFMA R110, R110, c[0x0][0x188], -R76.reuse ;  /* 0x000062006e6e7a23 */ /* 0x100fe4000000084c */
[----:B------:R-:W-:Y:S01]  /*3a00*/  FFMA R111, R111, c[0x0][0x188], -R76 ;  /* 0x000062006f6f7a23 */ /* 0x000fe2000000084c */
[----:B------:R-:W-:Y:S01]  /*3a10*/  HMMA.16816.F32 R148, R120, R82, R148 ;  /* 0x000000527894723c */ /* 0x000fe20000001894 */
[----:B------:R-:W-:Y:S01]  /*3a20*/  FFMA R93, R93, c[0x0][0x188], -R6 ;  /* 0x000062005d5d7a23 */ /* 0x000fe20000000806 */
[----:B------:R-:W0:Y:S01]  /*3a30*/  LDSM.16.M88.4 R80, [R252+0x800] ;  /* 0x00080000fc50783b */ /* 0x000e220000000200 */
[----:B------:R-:W-:Y:S02]  /*3a40*/  FMUL R136, R136, 1.4426950216293334961 ;  /* 0x3fb8aa3b88887820 */ /* 0x000fe40000400000 */
[----:B------:R-:W-:Y:S02]  /*3a50*/  FMUL R108, R108, 1.4426950216293334961 ;  /* 0x3fb8aa3b6c6c7820 */ /* 0x000fe40000400000 */
[----:B------:R-:W-:-:S02]  /*3a60*/  FMUL R109, R109, 1.4426950216293334961 ;  /* 0x3fb8aa3b6d6d7820 */ /* 0x000fc40000400000 */
[----:B------:R-:W-:Y:S02]  /*3a70*/  FMUL R110, R110, 1.4426950216293334961 ;  /* 0x3fb8aa3b6e6e7820 */ /* 0x000fe40000400000 */
[----:B------:R-:W-:Y:S02]  /*3a80*/  FMUL R111, R111, 1.4426950216293334961 ;  /* 0x3fb8aa3b6f6f7820 */ /* 0x000fe40000400000 */
[----:B------:R-:W-:Y:S01]  /*3a90*/  FMUL R18, R93, 1.4426950216293334961 ;  /* 0x3fb8aa3b5d127820 */ /* 0x000fe20000400000 */
[----:B------:R-:W2:Y:S01]  /*3aa0*/  MUFU.EX2 R13, R13 ;  /* 0x0000000d000d7308 */ /* 0x000ea20000000800 */
[--C-:B------:R-:W-:Y:S02]  /*3ab0*/  FFMA R93, R117, c[0x0][0x188], -R6.reuse ;  /* 0x00006200755d7a23 */ /* 0x100fe40000000806 */
[--C-:B------:R-:W-:Y:S02]  /*3ac0*/  FFMA R112, R112, c[0x0][0x188], -R6.reuse ;  /* 0x0000620070707a23 */ /* 0x100fe40000000806 */
[----:B------:R-:W-:-:S03]  /*3ad0*/  FFMA R113, R113, c[0x0][0x188], -R6 ;  /* 0x0000620071717a23 */ /* 0x000fc60000000806 */
[----:B------:R-:W-:Y:S01]  /*3ae0*/  MUFU.EX2 R166, R108 ;  /* 0x0000006c00a67308 */ /* 0x000fe20000000800 */
[----:B------:R-:W-:-:S07]  /*3af0*/  FFMA R114, R114, c[0x0][0x188], -R76 ;  /* 0x0000620072727a23 */ /* 0x000fce000000084c */
[----:B------:R-:W-:Y:S01]  /*3b00*/  MUFU.EX2 R167, R109 ;  /* 0x0000006d00a77308 */ /* 0x000fe20000000800 */
[----:B------:R-:W-:-:S07]  /*3b10*/  FMUL R112, R112, 1.4426950216293334961 ;  /* 0x3fb8aa3b70707820 */ /* 0x000fce0000400000 */
[----:B------:R-:W-:Y:S01]  /*3b20*/  MUFU.EX2 R132, R132 ;  /* 0x0000008400847308 */ /* 0x000fe20000000800 */
[----:B------:R-:W-:-:S07]  /*3b30*/  FMUL R113, R113, 1.4426950216293334961 ;  /* 0x3fb8aa3b71717820 */ /* 0x000fce0000400000 */
[----:B------:R-:W3:Y:S01]  /*3b40*/  MUFU.EX2 R136, R136 ;  /* 0x0000008800887308 */ /* 0x000ee20000000800 */
[----:B------:R-:W-:-:S07]  /*3b50*/  FMUL R114, R114, 1.4426950216293334961 ;  /* 0x3fb8aa3b72727820 */ /* 0x000fce0000400000 */
[----:B------:R-:W-:Y:S01]  /*3b60*/  MUFU.EX2 R133, R110 ;  /* 0x0000006e00857308 */ /* 0x000fe20000000800 */
[----:B------:R-:W-:-:S07]  /*3b70*/  FFMA R135, R115, c[0x0][0x188], -R76 ;  /* 0x0000620073877a23 */ /* 0x000fce000000084c */
[----:B------:R4:W5:Y:S01]  /*3b80*/  MUFU.EX2 R117, R111 ;  /* 0x0000006f00757308 */ /* 0x0009620000000800 */
[----:B------:R-:W-:Y:S01]  /*3b90*/  FMUL R135, R135, 1.4426950216293334961 ;  /* 0x3fb8aa3b87877820 */ /* 0x000fe20000400000 */
[----:B------:R-:W-:Y:S01]  /*3ba0*/  HMMA.16816.F32 R124, R120, R146, R124 ;  /* 0x00000092787c723c */ /* 0x000fe2000000187c */
[----:B------:R-:W-:Y:S02]  /*3bb0*/  FFMA R90, R90, c[0x0][0x188], -R76 ;  /* 0x000062005a5a7a23 */ /* 0x000fe4000000084c */
[----:B------:R-:W-:-:S03]  /*3bc0*/  FADD R164, R164, R165 ;  /* 0x000000a5a4a47221 */ /* 0x000fc60000000000 */
[----:B------:R-:W-:Y:S01]  /*3bd0*/  MUFU.EX2 R168, R112 ;  /* 0x0000007000a87308 */ /* 0x000fe20000000800 */
[----:B----4-:R-:W4:Y:S01]  /*3be0*/  LDSM.16.M88.4 R108, [R252+0x1000] ;  /* 0x00100000fc6c783b */ /* 0x010f220000000200 */
[C---:B------:R-:W-:Y:S06]  /*3bf0*/  HMMA.16816.F32 R64, R120.reuse, R142, R64 ;  /* 0x0000008e7840723c */ /* 0x040fec0000001840 */
[----:B------:R-:W0:Y:S02]  /*3c00*/  MUFU.EX2 R170, R113 ;  /* 0x0000007100aa7308 */ /* 0x000e240000000800 */
[----:B------:R-:W-:Y:S06]  /*3c10*/  HMMA.16816.F32 R128, R120, R138, R128 ;  /* 0x0000008a7880723c */ /* 0x000fec0000001880 */
[----:B------:R0:W-:Y:S01]  /*3c20*/  MUFU.EX2 R134, R114 ;  /* 0x0000007200867308 */ /* 0x0001e20000000800 */
[----:B--2---:R-:W-:-:S02]  /*3c30*/  F2FP.PACK_AB R120, R159, R13 ;  /* 0x0000000d9f78723e */ /* 0x004fc400000000ff */
[----:B---3--:R-:W-:Y:S02]  /*3c40*/  F2FP.PACK_AB R121, R136, R132 ;  /* 0x000000848879723e */ /* 0x008fe400000000ff */
[----:B------:R-:W-:Y:S01]  /*3c50*/  F2FP.PACK_AB R122, R167, R166 ;  /* 0x000000a6a77a723e */ /* 0x000fe200000000ff */
[----:B0-----:R-:W0:Y:S02]  /*3c60*/  LDSM.16.M88.4 R112, [R252+0x1800] ;  /* 0x00180000fc70783b */ /* 0x001e240000000200 */
[----:B------:R2:W3:Y:S01]  /*3c70*/  MUFU.EX2 R137, R135 ;  /* 0x0000008700897308 */ /* 0x0004e20000000800 */
[----:B-----5:R-:W-:Y:S01]  /*3c80*/  F2FP.PACK_AB R123, R117, R133 ;  /* 0x00000085757b723e */ /* 0x020fe200000000ff */
[----:B------:R-:W-:Y:S02]  /*3c90*/  FADD R164, R162, R164 ;  /* 0x000000a4a2a47221 */ /* 0x000fe40000000000 */
[----:B--2---:R-:W-:Y:S02]  /*3ca0*/  FMUL R135, R90, 1.4426950216293334961 ;  /* 0x3fb8aa3b5a877820 */ /* 0x004fe40000400000 */
[----:B------:R-:W-:-:S02]  /*3cb0*/  FFMA R90, R91, c[0x0][0x188], -R76 ;  /* 0x000062005b5a7a23 */ /* 0x000fc4000000084c */
[----:B-1----:R-:W-:Y:S01]  /*3cc0*/  HMMA.16816.F32 R148, R120, R72, R148 ;  /* 0x000000487894723c */ /* 0x002fe20000001894 */
[----:B------:R-:W-:Y:S02]  /*3cd0*/  FADD R89, R89, R97 ;  /* 0x0000006159597221 */ /* 0x000fe40000000000 */
[----:B------:R-:W-:Y:S02]  /*3ce0*/  FMUL R90, R90, 1.4426950216293334961 ;  /* 0x3fb8aa3b5a5a7820 */ /* 0x000fe40000400000 */
[----:B------:R-:W-:Y:S01]  /*3cf0*/  FADD R163, R163, R164 ;  /* 0x000000a4a3a37221 */ /* 0x000fe20000000000 */
[----:B------:R-:W-:Y:S01]  /*3d00*/  MUFU.EX2 R135, R135 ;  /* 0x0000008700877308 */ /* 0x000fe20000000800 */
[----:B------:R-:W-:Y:S02]  /*3d10*/  FFMA R72, R106, c[0x0][0x188], -R76 ;  /* 0x000062006a487a23 */ /* 0x000fe4000000084c */
[----:B------:R-:W-:Y:S02]  /*3d20*/  FADD R89, R88, R89 ;  /* 0x0000005958597221 */ /* 0x000fe40000000000 */
[----:B------:R-:W-:-:S03]  /*3d30*/  FADD R160, R160, R163 ;  /* 0x000000a3a0a07221 */ /* 0x000fc60000000000 */
[----:B------:R-:W1:Y:S01]  /*3d40*/  MUFU.EX2 R106, R90 ;  /* 0x0000005a006a7308 */ /* 0x000e620000000800 */
[----:B------:R-:W-:Y:S02]  /*3d50*/  FMUL R72, R72, 1.4426950216293334961 ;  /* 0x3fb8aa3b48487820 */ /* 0x000fe40000400000 */
[----:B------:R-:W-:Y:S02]  /*3d60*/  FADD R96, R96, R89 ;  /* 0x0000005960607221 */ /* 0x000fe40000000000 */
[----:B------:R-:W-:Y:S02]  /*3d70*/  FADD R161, R161, R160 ;  /* 0x000000a0a1a17221 */ /* 0x000fe40000000000 */
[----:B------:R-:W-:Y:S02]  /*3d80*/  FFMA R73, R107, c[0x0][0x188], -R76 ;  /* 0x000062006b497a23 */ /* 0x000fe4000000084c */
[----:B------:R2:W-:Y:S01]  /*3d90*/  MUFU.EX2 R107, R72 ;  /* 0x00000048006b7308 */ /* 0x0005e20000000800 */
[----:B------:R-:W-:Y:S01]  /*3da0*/  FADD R96, R100, R96 ;  /* 0x0000006064607221 */ /* 0x000fe20000000000 */
[----:B------:R-:W-:Y:S01]  /*3db0*/  HMMA.16816.F32 R124, R120, R80, R124 ;  /* 0x00000050787c723c */ /* 0x000fe2000000187c */
[----:B------:R-:W-:-:S02]  /*3dc0*/  FADD R161, R158, R161 ;  /* 0x000000a19ea17221 */ /* 0x000fc40000000000 */
[----:B------:R-:W-:Y:S02]  /*3dd0*/  FADD R101, R101, R96 ;  /* 0x0000006065657221 */ /* 0x000fe40000000000 */
[--C-:B--2---:R-:W-:Y:S02]  /*3de0*/  FFMA R72, R79, c[0x0][0x188], -R76.reuse ;  /* 0x000062004f487a23 */ /* 0x104fe4000000084c */
[--C-:B------:R-:W-:Y:S02]  /*3df0*/  FFMA R81, R78, c[0x0][0x188], -R76.reuse ;  /* 0x000062004e517a23 */ /* 0x100fe4000000084c */
[----:B------:R-:W-:Y:S02]  /*3e00*/  FMUL R100, R72, 1.4426950216293334961 ;  /* 0x3fb8aa3b48647820 */ /* 0x000fe40000400000 */
[----:B------:R-:W-:Y:S01]  /*3e10*/  FADD R72, R12, R161 ;  /* 0x000000a10c487221 */ /* 0x000fe20000000000 */
[----:B------:R-:W-:Y:S01]  /*3e20*/  F2FP.PACK_AB R88, R170, R168 ;  /* 0x000000a8aa58723e */ /* 0x000fe200000000ff */
[----:B------:R-:W-:Y:S01]  /*3e30*/  FMUL R79, R81, 1.4426950216293334961 ;  /* 0x3fb8aa3b514f7820 */ /* 0x000fe20000400000 */
[----:B---3--:R-:W-:Y:S01]  /*3e40*/  F2FP.PACK_AB R89, R137, R134 ;  /* 0x000000868959723e */ /* 0x008fe200000000ff */
[----:B------:R-:W-:Y:S01]  /*3e50*/  FMUL R78, R73, 1.4426950216293334961 ;  /* 0x3fb8aa3b494e7820 */ /* 0x000fe20000400000 */
[----:B------:R-:W-:Y:S01]  /*3e60*/  F2FP.PACK_AB R90, R172, R169 ;  /* 0x000000a9ac5a723e */ /* 0x000fe200000000ff */
[----:B------:R-:W-:Y:S01]  /*3e70*/  FADD R81, R144, R101 ;  /* 0x0000006590517221 */ /* 0x000fe20000000000 */
[----:B-1----:R-:W-:Y:S01]  /*3e80*/  F2FP.PACK_AB R91, R106, R135 ;  /* 0x000000876a5b723e */ /* 0x002fe200000000ff */
[----:B------:R-:W-:-:S02]  /*3e90*/  FFMA R73, R98, c[0x0][0x188], -R76 ;  /* 0x0000620062497a23 */ /* 0x000fc4000000084c */
[----:B------:R-:W-:Y:S02]  /*3ea0*/  FADD R72, R13, R72 ;  /* 0x000000480d487221 */ /* 0x000fe40000000000 */
[----:B------:R-:W-:Y:S02]  /*3eb0*/  FFMA R80, R99, c[0x0][0x188], -R76 ;  /* 0x0000620063507a23 */ /* 0x000fe4000000084c */
[----:B------:R-:W1:Y:S01]  /*3ec0*/  LDSM.16.M88.4 R96, [R10+0x80] ;  /* 0x000080000a60783b */ /* 0x000e620000000200 */
[----:B------:R-:W-:Y:S01]  /*3ed0*/  FADD R81, R116, R81 ;  /* 0x0000005174517221 */ /* 0x000fe20000000000 */
[----:B------:R-:W-:Y:S01]  /*3ee0*/  HMMA.16816.F32 R148, R88, R74, R148 ;  /* 0x0000004a5894723c */ /* 0x000fe20000001894 */
[----:B------:R-:W-:Y:S02]  /*3ef0*/  FMUL R13, R73, 1.4426950216293334961 ;  /* 0x3fb8aa3b490d7820 */ /* 0x000fe40000400000 */
[----:B------:R-:W-:Y:S02]  /*3f00*/  FADD R159, R159, R72 ;  /* 0x000000489f9f7221 */ /* 0x000fe40000000000 */
[----:B------:R-:W2:Y:S01]  /*3f10*/  LDSM.16.M88.4 R72, [R10+0x880] ;  /* 0x000880000a48783b */ /* 0x000ea20000000200 */
[----:B------:R-:W-:-:S02]  /*3f20*/  FADD R81, R132, R81 ;  /* 0x0000005184517221 */ /* 0x000fc40000000000 */
[----:B----4-:R-:W-:Y:S02]  /*3f30*/  HMMA.16816.F32 R64, R120, R108, R64 ;  /* 0x0000006c7840723c */ /* 0x010fe40000001840 */
[----:B------:R-:W-:Y:S02]  /*3f40*/  FADD R136, R136, R81 ;  /* 0x0000005188887221 */ /* 0x000fe40000000000 */
[----:B------:R-:W-:-:S04]  /*3f50*/  FMUL R173, R173, 1.4426950216293334961 ;  /* 0x3fb8aa3badad7820 */ /* 0x000fc80000400000 */
[----:B0-----:R-:W-:Y:S01]  /*3f60*/  HMMA.16816.F32 R128, R120, R112, R128 ;  /* 0x000000707880723c */ /* 0x001fe20000001880 */
[----:B------:R-:W-:Y:S02]  /*3f70*/  FADD R166, R166, R159 ;  /* 0x0000009fa6a67221 */ /* 0x000fe40000000000 */
[----:B------:R-:W-:Y:S01]  /*3f80*/  FADD R136, R133, R136 ;  /* 0x0000008885887221 */ /* 0x000fe20000000000 */
[----:B------:R-:W0:Y:S01]  /*3f90*/  MUFU.EX2 R173, R173 ;  /* 0x000000ad00ad7308 */ /* 0x000e220000000800 */
[----:B------:R-:W-:Y:S01]  /*3fa0*/  FADD R167, R167, R166 ;  /* 0x000000a6a7a77221 */ /* 0x000fe20000000000 */
[----:B------:R-:W-:Y:S01]  /*3fb0*/  LDSM.16.M88.4 R120, [R252+0x1080] ;  /* 0x00108000fc78783b */ /* 0x000fe20000000200 */
[----:B------:R-:W-:Y:S01]  /*3fc0*/  FADD R117, R117, R136 ;  /* 0x0000008875757221 */ /* 0x000fe20000000000 */
[----:B------:R-:W-:Y:S01]  /*3fd0*/  HMMA.16816.F32 R124, R88, R82, R124 ;  /* 0x00000052587c723c */ /* 0x000fe2000000187c */
[----:B------:R-:W-:-:S03]  /*3fe0*/  FADD R167, R168, R167 ;  /* 0x000000a7a8a77221 */ /* 0x000fc60000000000 */
[----:B------:R-:W3:Y:S01]  /*3ff0*/  MUFU.EX2 R78, R78 ;  /* 0x0000004e004e7308 */ /* 0x000ee20000000800 */
[----:B------:R-:W-:-:S07]  /*4000*/  FADD R134, R134, R117 ;  /* 0x0000007586867221 */ /* 0x000fce0000000000 */
[----:B------:R-:W-:Y:S01]  /*4010*/  MUFU.EX2 R79, R79 ;  /* 0x0000004f004f7308 */ /* 0x000fe20000000800 */
[----:B------:R-:W-:Y:S02]  /*4020*/  FMUL R108, R80, 1.4426950216293334961 ;  /* 0x3fb8aa3b506c7820 */ /* 0x000fe40000400000 */
[----:B------:R-:W4:Y:S05]  /*4030*/  LDSM.16.M88.4 R80, [R10+0x1080] ;  /* 0x001080000a50783b */ /* 0x000f2a0000000200 */
[----:B------:R-:W5:Y:S01]  /*4040*/  MUFU.EX2 R12, R100 ;  /* 0x00000064000c7308 */ /* 0x000f620000000800 */
[----:B------:R-:W-:Y:S02]  /*4050*/  FADD R170, R170, R167 ;  /* 0x000000a7aaaa7221 */ /* 0x000fe40000000000 */
[----:B------:R-:W-:-:S02]  /*4060*/  FADD R134, R137, R134 ;  /* 0x0000008689867221 */ /* 0x000fc40000000000 */
[----:B------:R-:W-:Y:S02]  /*4070*/  FADD R169, R169, R170 ;  /* 0x000000aaa9a97221 */ /* 0x000fe40000000000 */
[----:B------:R-:W-:Y:S01]  /*4080*/  FADD R135, R135, R134 ;  /* 0x0000008687877221 */ /* 0x000fe20000000000 */
[----:B------:R-:W-:Y:S01]  /*4090*/  HMMA.16816.F32 R64, R88, R110, R64 ;  /* 0x0000006e5840723c */ /* 0x000fe20000001840 */
[----:B------:R-:W-:Y:S02]  /*40a0*/  FADD R172, R172, R169 ;  /* 0x000000a9acac7221 */ /* 0x000fe40000000000 */
[----:B------:R-:W-:Y:S02]  /*40b0*/  FADD R106, R106, R135 ;  /* 0x000000876a6a7221 */ /* 0x000fe40000000000 */
[----:B------:R-:W-:-:S03]  /*40c0*/  FFMA R102, R102, c[0x0][0x188], -R76 ;  /* 0x0000620066667a23 */ /* 0x000fc6000000084c */
[----:B------:R-:W-:Y:S01]  /*40d0*/  HMMA.16816.F32 R128, R88, R114, R128 ;  /* 0x000000725880723c */ /* 0x000fe20000001880 */
[----:B------:R-:W-:Y:S01]  /*40e0*/  FFMA R110, R103, c[0x0][0x188], -R76 ;  /* 0x00006200676e7a23 */ /* 0x000fe2000000084c */
[----:B------:R-:W1:Y:S01]  /*40f0*/  MUFU.EX2 R13, R13 ;  /* 0x0000000d000d7308 */ /* 0x000e620000000800 */
[----:B------:R-:W-:-:S04]  /*4100*/  FADD R172, R105, R172 ;  /* 0x000000ac69ac7221 */ /* 0x000fc80000000000 */
[----:B0-----:R-:W-:Y:S02]  /*4110*/  F2FP.PACK_AB R88, R173, R105 ;  /* 0x00000069ad58723e */ /* 0x001fe400000000ff */
[----:B---3--:R-:W-:Y:S02]  /*4120*/  F2FP.PACK_AB R89, R78, R107 ;  /* 0x0000006b4e59723e */ /* 0x008fe400000000ff */
[----:B------:R-:W-:Y:S02]  /*4130*/  F2FP.PACK_AB R90, R171, R174 ;  /* 0x000000aeab5a723e */ /* 0x000fe400000000ff */
[----:B-----5:R-:W-:Y:S01]  /*4140*/  F2FP.PACK_AB R91, R12, R79 ;  /* 0x0000004f0c5b723e */ /* 0x020fe200000000ff */
[----:B------:R-:W-:Y:S02]  /*4150*/  FMUL R15, R15, 1.4426950216293334961 ;  /* 0x3fb8aa3b0f0f7820 */ /* 0x000fe40000400000 */
[----:B------:R-:W-:Y:S01]  /*4160*/  FADD R107, R107, R106 ;  /* 0x0000006a6b6b7221 */ /* 0x000fe20000000000 */
[----:B------:R-:W0:Y:S01]  /*4170*/  MUFU.EX2 R14, R14 ;  /* 0x0000000e000e7308 */ /* 0x000e220000000800 */
[----:B------:R-:W-:-:S02]  /*4180*/  FMUL R109, R102, 1.4426950216293334961 ;  /* 0x3fb8aa3b666d7820 */ /* 0x000fc40000400000 */
[----:B------:R-:W-:Y:S01]  /*4190*/  FMUL R110, R110, 1.4426950216293334961 ;  /* 0x3fb8aa3b6e6e7820 */ /* 0x000fe20000400000 */
[C---:B-1----:R-:W-:Y:S01]  /*41a0*/  HMMA.16816.F32 R148, R88.reuse, R96, R148 ;  /* 0x000000605894723c */ /* 0x042fe20000001894 */
[----:B------:R-:W-:Y:S01]  /*41b0*/  FADD R173, R173, R172 ;  /* 0x000000acadad7221 */ /* 0x000fe20000000000 */
[----:B------:R-:W1:Y:S02]  /*41c0*/  LDSM.16.M88.4 R100, [R10+0x1880] ;  /* 0x001880000a64783b */ /* 0x000e640000000200 */
[----:B------:R-:W3:Y:S01]  /*41d0*/  MUFU.EX2 R108, R108 ;  /* 0x0000006c006c7308 */ /* 0x000ee20000000800 */
[----:B------:R-:W-:Y:S02]  /*41e0*/  FFMA R94, R94, c[0x0][0x188], -R76 ;  /* 0x000062005e5e7a23 */ /* 0x000fe4000000084c */
[----:B------:R-:W-:Y:S01]  /*41f0*/  FADD R96, R78, R107 ;  /* 0x0000006b4e607221 */ /* 0x000fe20000000000 */
[----:B--2---:R-:W-:Y:S01]  /*4200*/  HMMA.16816.F32 R124, R88, R72, R124 ;  /* 0x00000048587c723c */ /* 0x004fe2000000187c */
[----:B------:R-:W-:-:S03]  /*4210*/  FADD R174, R174, R173 ;  /* 0x000000adaeae7221 */ /* 0x000fc60000000000 */
[----:B------:R-:W-:Y:S01]  /*4220*/  MUFU.EX2 R15, R15 ;  /* 0x0000000f000f7308 */ /* 0x000fe20000000800 */
[----:B------:R-:W-:Y:S02]  /*4230*/  FMUL R94, R94, 1.4426950216293334961 ;  /* 0x3fb8aa3b5e5e7820 */ /* 0x000fe40000400000 */
[----:B------:R-:W-:-:S05]  /*4240*/  FADD R73, R79, R96 ;  /* 0x000000604f497221 */ /* 0x000fca0000000000 */
[----:B------:R-:W2:Y:S01]  /*4250*/  MUFU.EX2 R16, R16 ;  /* 0x0000001000107308 */ /* 0x000ea20000000800 */
[----:B------:R-:W-:Y:S02]  /*4260*/  FADD R171, R171, R174 ;  /* 0x000000aeabab7221 */ /* 0x000fe40000000000 */
[----:B------:R-:W-:-:S05]  /*4270*/  FFMA R95, R95, c[0x0][0x188], -R76 ;  /* 0x000062005f5f7a23 */ /* 0x000fca000000084c */
[----:B------:R-:W-:Y:S01]  /*4280*/  MUFU.EX2 R109, R109 ;  /* 0x0000006d006d7308 */ /* 0x000fe20000000800 */
[----:B------:R-:W-:-:S07]  /*4290*/  FADD R12, R12, R73 ;  /* 0x000000490c0c7221 */ /* 0x000fce0000000000 */
[----:B------:R-:W5:Y:S01]  /*42a0*/  MUFU.EX2 R110, R110 ;  /* 0x0000006e006e7308 */ /* 0x000f620000000800 */
[----:B------:R-:W-:Y:S02]  /*42b0*/  FADD R171, R104, R171 ;  /* 0x000000ab68ab7221 */ /* 0x000fe40000000000 */
[----:B------:R-:W-:Y:S02]  /*42c0*/  FMUL R95, R95, 1.4426950216293334961 ;  /* 0x3fb8aa3b5f5f7820 */ /* 0x000fe40000400000 */
[----:B------:R-:W-:Y:S02]  /*42d0*/  FFMA R72, R86, c[0x0][0x188], -R76 ;  /* 0x0000620056487a23 */ /* 0x000fe4000000084c */
[----:B------:R-:W-:Y:S01]  /*42e0*/  FADD R73, R13, R12 ;  /* 0x0000000c0d497221 */ /* 0x000fe20000000000 */
[----:B------:R-:W1:Y:S01]  /*42f0*/  MUFU.EX2 R17, R17 ;  /* 0x0000001100117308 */ /* 0x000e620000000800 */
[----:B------:R-:W-:Y:S01]  /*4300*/  FFMA R87, R87, c[0x0][0x188], -R76 ;  /* 0x0000620057577a23 */ /* 0x000fe2000000084c */
[C---:B0-----:R-:W-:Y:S01]  /*4310*/  F2FP.PACK_AB R104, R14.reuse, R104 ;  /* 0x000000680e68723e */ /* 0x041fe200000000ff */
[----:B------:R-:W-:Y:S01]  /*4320*/  FADD R14, R14, R171 ;  /* 0x000000ab0e0e7221 */ /* 0x000fe20000000000 */
[----:B---3--:R-:W-:-:S04]  /*4330*/  F2FP.PACK_AB R105, R108, R13 ;  /* 0x0000000d6c69723e */ /* 0x008fc800000000ff */
[----:B------:R-:W0:Y:S01]  /*4340*/  MUFU.EX2 R94, R94 ;  /* 0x0000005e005e7308 */ /* 0x000e220000000800 */
[----:B------:R-:W-:Y:S02]  /*4350*/  FMUL R72, R72, 1.4426950216293334961 ;  /* 0x3fb8aa3b48487820 */ /* 0x000fe40000400000 */
[----:B------:R-:W-:Y:S01]  /*4360*/  FADD R108, R108, R73 ;  /* 0x000000496c6c7221 */ /* 0x000fe20000000000 */
[----:B--2---:R-:W-:Y:S01]  /*4370*/  F2FP.PACK_AB R106, R16, R15 ;  /* 0x0000000f106a723e */ /* 0x004fe200000000ff */
[----:B------:R-:W-:-:S03]  /*4380*/  FMUL R79, R87, 1.4426950216293334961 ;  /* 0x3fb8aa3b574f7820 */ /* 0x000fc60000400000 */
[----:B------:R-:W2:Y:S01]  /*4390*/  MUFU.EX2 R18, R18 ;  /* 0x0000001200127308 */ /* 0x000ea20000000800 */
[----:B------:R-:W-:Y:S01]  /*43a0*/  FFMA R70, R70, c[0x0][0x188], -R76 ;  /* 0x0000620046467a23 */ /* 0x000fe2000000084c */
[----:B-----5:R-:W-:Y:S01]  /*43b0*/  F2FP.PACK_AB R107, R110, R109 ;  /* 0x0000006d6e6b723e */ /* 0x020fe200000000ff */
[----:B------:R-:W-:-:S05]  /*43c0*/  FADD R15, R15, R14 ;  /* 0x0000000e0f0f7221 */ /* 0x000fca0000000000 */
[----:B------:R-:W3:Y:S01]  /*43d0*/  MUFU.EX2 R86, R95 ;  /* 0x0000005f00567308 */ /* 0x000ee20000000800 */
[----:B------:R-:W-:Y:S01]  /*43e0*/  FADD R109, R109, R108 ;  /* 0x0000006c6d6d7221 */ /* 0x000fe20000000000 */
[----:B----4-:R-:W-:Y:S01]  /*43f0*/  HMMA.16816.F32 R64, R88, R80, R64 ;  /* 0x000000505840723c */ /* 0x010fe20000001840 */
[----:B------:R-:W-:Y:S02]  /*4400*/  FFMA R69, R69, c[0x0][0x188], -R6 ;  /* 0x0000620045457a23 */ /* 0x000fe40000000806 */
[----:B------:R-:W-:-:S03]  /*4410*/  FMUL R70, R70, 1.4426950216293334961 ;  /* 0x3fb8aa3b46467820 */ /* 0x000fc60000400000 */
[----:B------:R-:W4:Y:S01]  /*4420*/  MUFU.EX2 R19, R19 ;  /* 0x0000001300137308 */ /* 0x000f220000000800 */
[----:B------:R-:W-:Y:S02]  /*4430*/  FFMA R71, R71, c[0x0][0x188], -R76 ;  /* 0x0000620047477a23 */ /* 0x000fe4000000084c */
[----:B------:R-:W-:-:S05]  /*4440*/  FADD R16, R16, R15 ;  /* 0x0000000f10107221 */ /* 0x000fca0000000000 */
[----:B------:R-:W5:Y:S01]  /*4450*/  MUFU.EX2 R78, R72 ;  /* 0x00000048004e7308 */ /* 0x000f620000000800 */
[----:B------:R-:W-:Y:S02]  /*4460*/  FADD R109, R110, R109 ;  /* 0x0000006d6e6d7221 */ /* 0x000fe40000000000 */
[----:B------:R-:W-:Y:S02]  /*4470*/  FMUL R69, R69, 1.4426950216293334961 ;  /* 0x3fb8aa3b45457820 */ /* 0x000fe40000400000 */
[----:B------:R-:W-:-:S03]  /*4480*/  FMUL R71, R71, 1.4426950216293334961 ;  /* 0x3fb8aa3b47477820 */ /* 0x000fc60000400000 */
[----:B------:R-:W4:Y:S01]  /*4490*/  MUFU.EX2 R79, R79 ;  /* 0x0000004f004f7308 */ /* 0x000f220000000800 */
[----:B------:R-:W-:Y:S02]  /*44a0*/  FFMA R118, R118, c[0x0][0x188], -R76 ;  /* 0x0000620076767a23 */ /* 0x000fe4000000084c */
[----:B-1----:R-:W-:Y:S02]  /*44b0*/  FADD R13, R17, R16 ;  /* 0x00000010110d7221 */ /* 0x002fe40000000000 */
[----:B0-----:R-:W-:-:S03]  /*44c0*/  FADD R109, R94, R109 ;  /* 0x0000006d5e6d7221 */ /* 0x001fc60000000000 */
[----:B------:R-:W0:Y:S01]  /*44d0*/  MUFU.EX2 R70, R70 ;  /* 0x0000004600467308 */ /* 0x000e220000000800 */
[----:B------:R-:W-:Y:S02]  /*44e0*/  FFMA R119, R119, c[0x0][0x188], -R76 ;  /* 0x0000620077777a23 */ /* 0x000fe4000000084c */
[----:B------:R-:W-:Y:S02]  /*44f0*/  FMUL R80, R118, 1.4426950216293334961 ;  /* 0x3fb8aa3b76507820 */ /* 0x000fe40000400000 */
[----:B--2---:R-:W-:Y:S02]  /*4500*/  FADD R12, R18, R13 ;  /* 0x0000000d120c7221 */ /* 0x004fe40000000000 */
[----:B---3--:R-:W-:Y:S01]  /*4510*/  FADD R109, R86, R109 ;  /* 0x0000006d566d7221 */ /* 0x008fe20000000000 */
[----:B------:R-:W1:Y:S01]  /*4520*/  MUFU.EX2 R69, R69 ;  /* 0x0000004500457308 */ /* 0x000e620000000800 */
[----:B------:R-:W-:Y:S02]  /*4530*/  FMUL R93, R93, 1.4426950216293334961 ;  /* 0x3fb8aa3b5d5d7820 */ /* 0x000fe40000400000 */
[----:B------:R-:W-:-:S02]  /*4540*/  FMUL R81, R119, 1.4426950216293334961 ;  /* 0x3fb8aa3b77517820 */ /* 0x000fc40000400000 */
[----:B----4-:R-:W-:-:S03]  /*4550*/  FADD R87, R19, R12 ;  /* 0x0000000c13577221 */ /* 0x010fc60000000000 */
[----:B------:R-:W2:Y:S01]  /*4560*/  MUFU.EX2 R71, R71 ;  /* 0x0000004700477308 */ /* 0x000ea20000000800 */
[----:B-----5:R-:W-:Y:S01]  /*4570*/  FADD R96, R78, R109 ;  /* 0x0000006d4e607221 */ /* 0x020fe20000000000 */
[----:B------:R-:W-:Y:S01]  /*4580*/  HMMA.16816.F32 R128, R88, R100, R128 ;  /* 0x000000645880723c */ /* 0x000fe20000001880 */
[----:B------:R-:W-:Y:S01]  /*4590*/  FADD R16, R68, R87 ;  /* 0x0000005744107221 */ /* 0x000fe20000000000 */
[----:B------:R-:W-:Y:S04]  /*45a0*/  LDSM.16.M88.4 R12, [R252+0x1880] ;  /* 0x00188000fc0c783b */ /* 0x000fe80000000200 */
[----:B------:R-:W3:Y:S01]  /*45b0*/  MUFU.EX2 R80, R80 ;  /* 0x0000005000507308 */ /* 0x000ee20000000800 */
[----:B------:R-:W-:Y:S01]  /*45c0*/  FADD R87, R79, R96 ;  /* 0x000000604f577221 */ /* 0x000fe20000000000 */
[----:B------:R-:W-:Y:S01]  /*45d0*/  HMMA.16816.F32 R64, R104, R82, R64 ;  /* 0x000000526840723c */ /* 0x000fe20000001840 */
[----:B------:R-:W-:Y:S01]  /*45e0*/  FADD R16, R77, R16 ;  /* 0x000000104d107221 */ /* 0x000fe20000000000 */
[----:B------:R-:W-:Y:S04]  /*45f0*/  LDSM.16.M88.4 R88, [R252+0x80] ;  /* 0x00008000fc58783b */ /* 0x000fe80000000200 */
[----:B------:R-:W4:Y:S01]  /*4600*/  MUFU.EX2 R93, R93 ;  /* 0x0000005d005d7308 */ /* 0x000f220000000800 */
[----:B0-----:R-:W-:-:S07]  /*4610*/  FADD R96, R70, R87 ;  /* 0x0000005746607221 */ /* 0x001fce0000000000 */
[----:B------:R-:W0:Y:S01]  /*4620*/  MUFU.EX2 R81, R81 ;  /* 0x0000005100517308 */ /* 0x000e220000000800 */
[----:B-1----:R-:W-:Y:S02]  /*4630*/  FADD R83, R69, R16 ;  /* 0x0000001045537221 */ /* 0x002fe40000000000 */
[----:B--2---:R-:W-:Y:S01]  /*4640*/  FADD R87, R71, R96 ;  /* 0x0000006047577221 */ /* 0x004fe20000000000 */
[----:B------:R-:W-:Y:S01]  /*4650*/  HMMA.16816.F32 R72, R104, R74, R124 ;  /* 0x0000004a6848723c */ /* 0x000fe2000000187c */
[----:B------:R-:W-:Y:S01]  /*4660*/  LDSM.16.M88.4 R124, [R252+0x880] ;  /* 0x00088000fc7c783b */ /* 0x000fe20000000200 */
[----:B------:R-:W-:Y:S02]  /*4670*/  FADD R16, R92, R83 ;  /* 0x000000535c107221 */ /* 0x000fe40000000000 */
[----:B---3--:R-:W-:Y:S02]  /*4680*/  FADD R96, R80, R87 ;  /* 0x0000005750607221 */ /* 0x008fe40000000000 */
[----:B----4-:R-:W-:-:S02]  /*4690*/  FADD R82, R93, R16 ;  /* 0x000000105d527221 */ /* 0x010fc40000000000 */
[----:B0-----:R-:W-:-:S03]  /*46a0*/  FADD R96, R81, R96 ;  /* 0x0000006051607221 */ /* 0x001fc60000000000 */
[----:B------:R-:W0:Y:S04]  /*46b0*/  SHFL.BFLY PT, R83, R82, 0x2, 0x1f ;  /* 0x0c401f0052537f89 */ /* 0x000e2800000e0000 */
[----:B------:R-:W1:Y:S01]  /*46c0*/  SHFL.BFLY PT, R87, R96, 0x2, 0x1f ;  /* 0x0c401f0060577f89 */ /* 0x000e6200000e0000 */
[C---:B------:R-:W-:Y:S08]  /*46d0*/  HMMA.16816.F32 R128, R104.reuse, R102, R128 ;  /* 0x000000666880723c */ /* 0x040ff00000001880 */
[----:B------:R-:W-:Y:S01]  /*46e0*/  HMMA.16816.F32 R148, R104, R98, R148 ;  /* 0x000000626894723c */ /* 0x000fe20000001894 */
[----:B------:R-:W-:-:S02]  /*46f0*/  F2FP.PACK_AB R16, R18, R17 ;  /* 0x000000111210723e */ /* 0x000fc400000000ff */
[----:B------:R-:W-:Y:S02]  /*4700*/  F2FP.PACK_AB R18, R68, R19 ;  /* 0x000000134412723e */ /* 0x000fe400000000ff */
[----:B------:R-:W-:Y:S02]  /*4710*/  F2FP.PACK_AB R17, R86, R94 ;  /* 0x0000005e5611723e */ /* 0x000fe400000000ff */
[----:B------:R-:W-:Y:S01]  /*4720*/  F2FP.PACK_AB R19, R79, R78 ;  /* 0x0000004e4f13723e */ /* 0x000fe200000000ff */
[----:B0-----:R-:W-:Y:S02]  /*4730*/  FADD R83, R82, R83 ;  /* 0x0000005352537221 */ /* 0x001fe40000000000 */
[----:B-1----:R-:W-:-:S06]  /*4740*/  FADD R87, R96, R87 ;  /* 0x0000005760577221 */ /* 0x002fcc0000000000 */
[C---:B------:R-:W-:Y:S01]  /*4750*/  HMMA.16816.F32 R128, R16.reuse, R12, R128 ;  /* 0x0000000c1080723c */ /* 0x040fe20000001880 */
[----:B------:R-:W0:Y:S04]  /*4760*/  SHFL.BFLY PT, R12, R83, 0x1, 0x1f ;  /* 0x0c201f00530c7f89 */ /* 0x000e2800000e0000 */
[----:B------:R-:W1:Y:S03]  /*4770*/  SHFL.BFLY PT, R68, R87, 0x1, 0x1f ;  /* 0x0c201f0057447f89 */ /* 0x000e6600000e0000 */
[C---:B------:R-:W-:Y:S08]  /*4780*/  HMMA.16816.F32 R148, R16.reuse, R88, R148 ;  /* 0x000000581094723c */ /* 0x040ff00000001894 */
[C---:B------:R-:W-:Y:S08]  /*4790*/  HMMA.16816.F32 R72, R16.reuse, R124, R72 ;  /* 0x0000007c1048723c */ /* 0x040ff00000001848 */
[----:B------:R-:W-:Y:S01]  /*47a0*/  HMMA.16816.F32 R64, R16, R120, R64 ;  /* 0x000000781040723c */ /* 0x000fe20000001840 */
[----:B------:R-:W-:-:S04]  /*47b0*/  IADD3 R3, R3, 0x80, RZ ;  /* 0x0000008003037810 */ /* 0x000fc80007ffe0ff */
[----:B------:R-:W-:Y:S02]  /*47c0*/  ISETP.GE.AND P0, PT, R3, c[0x0][0x1d0], PT ;  /* 0x0000740003007a0c */ /* 0x000fe40003f06270 */
[----:B------:R-:W-:Y:S02]  /*47d0*/  F2FP.PACK_AB R16, R69, R77 ;  /* 0x0000004d4510723e */ /* 0x000fe400000000ff */
[----:B------:R-:W-:Y:S02]  /*47e0*/  F2FP.PACK_AB R17, R71, R70 ;  /* 0x000000464711723e */ /* 0x000fe400000000ff */
[----:B------:R-:W-:Y:S02]  /*47f0*/  F2FP.PACK_AB R18, R93, R92 ;  /* 0x0000005c5d12723e */ /* 0x000fe400000000ff */
[----:B------:R-:W-:Y:S01]  /*4800*/  F2FP.PACK_AB R19, R81, R80 ;  /* 0x000000505113723e */ /* 0x000fe200000000ff */
[----:B------:R-:W-:Y:S02]  /*4810*/  IMAD.MOV.U32 R13, RZ, RZ, 0x80 ;  /* 0x00000080ff0d7424 */ /* 0x000fe400078e00ff */
[----:B0-----:R-:W-:-:S02]  /*4820*/  FADD R83, R83, R12 ;  /* 0x0000000c53537221 */ /* 0x001fc40000000000 */
[----:B-1----:R-:W-:Y:S02]  /*4830*/  FADD R68, R87, R68 ;  /* 0x0000004457447221 */ /* 0x002fe40000000000 */
[----:B------:R-:W-:Y:S01]  /*4840*/  HMMA.16816.F32 R148, R16, R90, R148 ;  /* 0x0000005a1094723c */ /* 0x000fe20000001894 */
[C---:B------:R-:W-:Y:S01]  /*4850*/  IMAD R2, R13.reuse, c[0x0][0x1b4], R2 ;  /* 0x00006d000d027a24 */ /* 0x040fe200078e0202 */
[----:B------:R-:W-:Y:S01]  /*4860*/  MOV R176, R6 ;  /* 0x0000000600b07202 */ /* 0x000fe20000000f00 */
[----:B------:R-:W-:Y:S01]  /*4870*/  IMAD R7, R13, c[0x0][0x1a4], R7 ;  /* 0x000069000d077a24 */ /* 0x000fe200078e0207 */
[----:B------:R-:W-:Y:S01]  /*4880*/  MOV R175, R76 ;  /* 0x0000004c00af7202 */ /* 0x000fe20000000f00 */
[----:B------:R-:W-:-:S03]  /*4890*/  FFMA R4, R84, R4, R83 ;  /* 0x0000000454047223 */ /* 0x000fc60000000053 */
[----:B------:R-:W-:Y:S01]  /*48a0*/  HMMA.16816.F32 R124, R16, R126, R72 ;  /* 0x0000007e107c723c */ /* 0x000fe20000001848 */
[----:B------:R-:W-:-:S07]  /*48b0*/  FFMA R11, R85, R11, R68 ;  /* 0x0000000b550b7223 */ /* 0x000fce0000000044 */
[C---:B------:R-:W-:Y:S08]  /*48c0*/  HMMA.16816.F32 R120, R16.reuse, R122, R64 ;  /* 0x0000007a1078723c */ /* 0x040ff00000001840 */
[----:B------:R-:W-:Y:S01]  /*48d0*/  HMMA.16816.F32 R128, R16, R14, R128 ;  /* 0x0000000e1080723c */ /* 0x000fe20000001880 */
[----:B------:R-:W-:Y:S01]  /*48e0*/  @P0 CALL.REL.NOINC `(.L_x_1) ;  /* 0x0000001000000944 */ /* 0x000fe20003c00000 */
[----:B------:R-:W-:Y:S06]  /*48f0*/  BRA `(.L_x_2) ;  /* 0xffffcfa000007947 */ /* 0x000fec000383ffff */
.L_x_1:
[----:B------:R-:W-:-:S09]  /*4900*/  NOP ;  /* 0x0000000000007918 */ /* 0x000fd20000000000 */
[----:B------:R-:W-:-:S07]  /*4910*/  MOV R34, R6 ;  /* 0x0000000600227202 */ /* 0x000fce0000000f00 */
.L_x_0:
[----:B------:R-:W0:Y:S01]  /*4920*/  S2R R6, SR_TID.X ;  /* 0x0000000000067919 */ /* 0x000e220000002100 */
[----:B------:R-:W-:-:S02]  /*4930*/  MOV R17, R4 ;  /* 0x0000000400117202 */ /* 0x000fc40000000f00 */
[----:B------:R-:W-:Y:S01]  /*4940*/  MOV R15, R11 ;  /* 0x0000000b000f7202 */ /* 0x000fe20000000f00 */
[----:B------:R-:W1:Y:S01]  /*4950*/  S2R R55, SR_TID.X ;  /* 0x0000000000377919 */ /* 0x000e620000002100 */
[C---:B------:R-:W-:Y:S01]  /*4960*/  FSETP.GEU.AND P2, PT, R17.reuse, 1.175494350822287508e-38, PT ;  /* 0x008000001100780b */ /* 0x040fe20003f4e000 */
[----:B------:R-:W-:Y:S01]  /*4970*/  FMUL R0, R17, 8388608 ;  /* 0x4b00000011007820 */ /* 0x000fe20000400000 */
[C---:B------:R-:W-:Y:S01]  /*4980*/  FSETP.GEU.AND P3, PT, R15.reuse, 1.175494350822287508e-38, PT ;  /* 0x008000000f00780b */ /* 0x040fe20003f6e000 */
[----:B------:R-:W2:Y:S01]  /*4990*/  S2R R51, SR_CTAID.X ;  /* 0x0000000000337919 */ /* 0x000ea20000002500 */
[C---:B------:R-:W-:Y:S01]  /*49a0*/  FMUL R2, R15.reuse, 8388608 ;  /* 0x4b0000000f027820 */ /* 0x040fe20000400000 */
[----:B------:R-:W-:Y:S02]  /*49b0*/  FSETP.GT.AND P1, PT, |R15|, 8.50705917302346158658e+37, PT ;  /* 0x7e8000000f00780b */ /* 0x000fe40003f24200 */
[----:B------:R-:W3:Y:S01]  /*49c0*/  S2R R54, SR_CTAID.Y ;  /* 0x0000000000367919 */ /* 0x000ee20000002600 */
[----:B------:R-:W-:-:S02]  /*49d0*/  FSEL R49, R0, R17, !P2 ;  /* 0x0000001100317208 */ /* 0x000fc40005000000 */
[----:B------:R-:W-:Y:S01]  /*49e0*/  FSEL R52, R2, R15, !P3 ;  /* 0x0000000f02347208 */ /* 0x000fe20005800000 */
[----:B------:R-:W4:Y:S01]  /*49f0*/  S2R R18, SR_TID.X ;  /* 0x0000000000127919 */ /* 0x000f220000002100 */
[----:B------:R-:W-:Y:S02]  /*4a00*/  IADD3 R0, R49, -0x3f3504f3, RZ ;  /* 0xc0cafb0d31007810 */ /* 0x000fe40007ffe0ff */
[----:B------:R-:W-:Y:S01]  /*4a10*/  MOV R25, 0x3dc6b27f ;  /* 0x3dc6b27f00197802 */ /* 0x000fe20000000f00 */
[----:B------:R-:W-:Y:S01]  /*4a20*/  BAR.SYNC.DEFER_BLOCKING 0x0 ;  /* 0x0000000000007b1d */ /* 0x000fe20000010000 */
[----:B------:R-:W-:Y:S02]  /*4a30*/  LOP3.LUT R2, R0, 0xff800000, RZ, 0xc0, !PT ;  /* 0xff80000000027812 */ /* 0x000fe400078ec0ff */
[----:B------:R-:W-:Y:S01]  /*4a40*/  IADD3 R0, R52, -0x3f3504f3, RZ ;  /* 0xc0cafb0d34007810 */ /* 0x000fe20007ffe0ff */
[----:B------:R-:W-:Y:S01]  /*4a50*/  @P1 FMUL R131, R131, 0.25 ;  /* 0x3e80000083831820 */ /* 0x000fe20000400000 */
[----:B0-----:R-:W-:Y:S01]  /*4a60*/  SHF.L.U32 R14, R6, 0x3, RZ ;  /* 0x00000003060e7819 */ /* 0x001fe200000006ff */
[----:B------:R-:W-:Y:S01]  /*4a70*/  @P1 FMUL R130, R130, 0.25 ;  /* 0x3e80000082821820 */ /* 0x000fe20000400000 */
[----:B------:R-:W-:Y:S01]  /*4a80*/  LOP3.LUT R13, R6, 0x60, RZ, 0xc0, !PT ;  /* 0x00000060060d7812 */ /* 0x000fe200078ec0ff */
[----:B------:R-:W-:Y:S01]  /*4a90*/  @P1 FMUL R123, R123, 0.25 ;  /* 0x3e8000007b7b1820 */ /* 0x000fe20000400000 */
[----:B-1----:R-:W-:Y:S01]  /*4aa0*/  SHF.L.U32 R3, R55, 0x2, RZ ;  /* 0x0000000237037819 */ /* 0x002fe200000006ff */
[----:B------:R-:W-:Y:S01]  /*4ab0*/  @P1 FMUL R122, R122, 0.25 ;  /* 0x3e8000007a7a1820 */ /* 0x000fe20000400000 */
[----:B------:R-:W-:Y:S01]  /*4ac0*/  SHF.R.U32.HI R5, RZ, 0x1, R55 ;  /* 0x00000001ff057819 */ /* 0x000fe20000011637 */
[----:B------:R-:W-:Y:S01]  /*4ad0*/  @P1 FMUL R127, R127, 0.25 ;  /* 0x3e8000007f7f1820 */ /* 0x000fe20000400000 */
[----:B------:R-:W-:Y:S01]  /*4ae0*/  LOP3.LUT R9, R14, 0x38, RZ, 0xc0, !PT ;  /* 0x000000380e097812 */ /* 0x000fe200078ec0ff */
[----:B------:R-:W-:Y:S01]  /*4af0*/  @P1 FMUL R126, R126, 0.25 ;  /* 0x3e8000007e7e1820 */ /* 0x000fe20000400000 */
[----:B------:R-:W-:Y:S01]  /*4b00*/  LOP3.LUT R10, R3, 0xc0, RZ, 0xc0, !PT ;  /* 0x000000c0030a7812 */ /* 0x000fe200078ec0ff */
[----:B---3--:R-:W-:Y:S01]  /*4b10*/  IMAD R4, R54, c[0x0][0x1c0], RZ ;  /* 0x0000700036047a24 */ /* 0x008fe200078e02ff */
[----:B------:R-:W-:Y:S01]  /*4b20*/  LOP3.LUT R12, R5, 0x4, RZ, 0xc0, !PT ;  /* 0x00000004050c7812 */ /* 0x000fe200078ec0ff */
[----:B------:R-:W0:Y:S01]  /*4b30*/  I2F R3, R2 ;  /* 0x0000000200037306 */ /* 0x000e220000201400 */
[----:B------:R-:W-:Y:S01]  /*4b40*/  LOP3.LUT R53, R55, 0x3f, RZ, 0xc0, !PT ;  /* 0x0000003f37357812 */ /* 0x000fe200078ec0ff */
[----:B------:R-:W-:Y:S01]  /*4b50*/  @P1 FMUL R151, R151, 0.25 ;  /* 0x3e80000097971820 */ /* 0x000fe20000400000 */
[----:B------:R-:W-:Y:S01]  /*4b60*/  IADD3 R39, R12, R9, R10 ;  /* 0x000000090c277210 */ /* 0x000fe20007ffe00a */
[----:B------:R-:W-:Y:S01]  /*4b70*/  @P1 FMUL R150, R150, 0.25 ;  /* 0x3e80000096961820 */ /* 0x000fe20000400000 */
[----:B------:R-:W-:-:S02]  /*4b80*/  LOP3.LUT R8, R14, 0x78, RZ, 0xc0, !PT ;  /* 0x000000780e087812 */ /* 0x000fc400078ec0ff */
[----:B--2---:R-:W-:Y:S02]  /*4b90*/  LEA R51, R51, R53, 0x6 ;  /* 0x0000003533337211 */ /* 0x004fe400078e30ff */
[----:B------:R-:W-:Y:S02]  /*4ba0*/  LOP3.LUT R9, R0, 0xff800000, RZ, 0xc0, !PT ;  /* 0xff80000000097812 */ /* 0x000fe400078ec0ff */
[----:B------:R-:W-:Y:S01]  /*4bb0*/  SHF.L.U32 R0, R55, 0x5, RZ ;  /* 0x0000000537007819 */ /* 0x000fe200000006ff */
[----:B------:R-:W-:Y:S01]  /*4bc0*/  IMAD R7, R51, c[0x0][0x1c4], RZ ;  /* 0x0000710033077a24 */ /* 0x000fe200078e02ff */
[----:B------:R-:W-:Y:S02]  /*4bd0*/  LEA R11, R13, R8, 0x2 ;  /* 0x000000080d0b7211 */ /* 0x000fe400078e10ff */
[----:B------:R-:W-:Y:S02]  /*4be0*/  LOP3.LUT R10, R55, 0xc, RZ, 0xc0, !PT ;  /* 0x0000000c370a7812 */ /* 0x000fe400078ec0ff */
[----:B------:R-:W-:-:S02]  /*4bf0*/  LOP3.LUT R13, R0, 0x60, RZ, 0xc0, !PT ;  /* 0x00000060000d7812 */ /* 0x000fc400078ec0ff */
[----:B------:R-:W-:Y:S02]  /*4c00*/  SHF.L.U32 R5, R4, 0x1, RZ ;  /* 0x0000000104057819 */ /* 0x000fe400000006ff */
[C---:B------:R-:W-:Y:S01]  /*4c10*/  SHF.L.U32 R6, R7.reuse, 0x1, RZ ;  /* 0x0000000107067819 */ /* 0x040fe200000006ff */
[----:B------:R-:W-:Y:S01]  /*4c20*/  IMAD R13, R10, 0x100, R13 ;  /* 0x000001000a0d7824 */ /* 0x000fe200078e020d */
[----:B------:R-:W-:Y:S01]  /*4c30*/  LOP3.LUT R0, R14, 0x380, RZ, 0xc0, !PT ;  /* 0x000003800e007812 */ /* 0x000fe200078ec0ff */
[----:B------:R-:W-:Y:S01]  /*4c40*/  IMAD.HI R7, R7, 0x2, RZ ;  /* 0x0000000207077827 */ /* 0x000fe200078e02ff */
[----:B------:R-:W-:Y:S02]  /*4c50*/  IADD3 R48, P4, P5, R6, c[0x0][0x178], R5 ;  /* 0x00005e0006307a10 */ /* 0x000fe40007d9e005 */
[----:B------:R-:W-:Y:S01]  /*4c60*/  IADD3 R13, R0, R13, RZ ;  /* 0x0000000d000d7210 */ /* 0x000fe20007ffe0ff */
[----:B------:R-:W-:Y:S01]  /*4c70*/  IMAD.HI R6, R4, 0x2, RZ ;  /* 0x0000000204067827 */ /* 0x000fe200078e02ff */
[----:B------:R-:W-:Y:S01]  /*4c80*/  FSEL R0, RZ, -23, P2 ;  /* 0xc1b80000ff007808 */ /* 0x000fe20001000000 */
[----:B------:R-:W1:Y:S01]  /*4c90*/  I2F R5, R9 ;  /* 0x0000000900057306 */ /* 0x000e620000201400 */
[----:B------:R-:W-:-:S02]  /*4ca0*/  FSETP.GT.AND P2, PT, |R17|, 8.50705917302346158658e+37, PT ;  /* 0x7e8000001100780b */ /* 0x000fc40003f44200 */
[----:B------:R-:W-:Y:S01]  /*4cb0*/  IADD3.X R50, R7, c[0x0][0x17c], R6, P4, P5 ;  /* 0x00005f0007327a10 */ /* 0x000fe200027ea406 */
[----:B0-----:R-:W-:Y:S01]  /*4cc0*/  FFMA.FTZ R0, R3, 1.1920928955078125e-07, R0 ;  /* 0x3400000003007823 */ /* 0x001fe20000010000 */
[----:B------:R-:W-:Y:S02]  /*4cd0*/  FSETP.GEU.AND P4, PT, |R17|, 1.175494350822287508e-38, PT ;  /* 0x008000001100780b */ /* 0x000fe40003f8e200 */
[----:B------:R-:W-:Y:S02]  /*4ce0*/  FSEL R4, RZ, -23, P3 ;  /* 0xc1b80000ff047808 */ /* 0x000fe40001800000 */
[C---:B------:R-:W-:Y:S01]  /*4cf0*/  FSETP.GEU.AND P3, PT, |R15|.reuse, 1.175494350822287508e-38, PT ;  /* 0x008000000f00780b */ /* 0x040fe20003f6e200 */
[----:B------:R-:W-:Y:S01]  /*4d00*/  @P1 FMUL R15, R15, 0.25 ;  /* 0x3e8000000f0f1820 */ /* 0x000fe20000400000 */
[----:B------:R-:W-:Y:S02]  /*4d10*/  SHF.R.S32.HI R8, RZ, 0x4, R55 ;  /* 0x00000004ff087819 */ /* 0x000fe40000011437 */
[----:B------:R-:W-:Y:S01]  /*4d20*/  LEA R26, R10, R13, 0x1 ;  /* 0x0000000d0a1a7211 */ /* 0x000fe200078e08ff */
[----:B------:R-:W-:Y:S01]  /*4d30*/  @P2 FMUL R17, R17, 0.25 ;  /* 0x3e80000011112820 */ /* 0x000fe20000400000 */
[----:B------:R-:W-:Y:S01]  /*4d40*/  SGXT R8, R8, 0x1 ;  /* 0x000000010808781a */ /* 0x000fe20000000200 */
[----:B-1----:R-:W-:Y:S01]  /*4d50*/  FFMA.FTZ R36, R5, 1.1920928955078125e-07, R4 ;  /* 0x3400000005247823 */ /* 0x002fe20000010004 */
[----:B------:R-:W-:Y:S01]  /*4d60*/  IADD3 R2, R49, -R2, RZ ;  /* 0x8000000231027210 */ /* 0x000fe20007ffe0ff */
[----:B------:R-:W-:Y:S01]  /*4d70*/  @!P4 FMUL R17, R17, 16777216 ;  /* 0x4b8000001111c820 */ /* 0x000fe20000400000 */
[----:B------:R-:W-:Y:S01]  /*4d80*/  LOP3.LUT R24, R11, 0x408, R8, 0x78, !PT ;  /* 0x000004080b187812 */ /* 0x000fe200078e7808 */
[----:B------:R-:W-:Y:S01]  /*4d90*/  @P2 FMUL R128, R128, 0.25 ;  /* 0x3e80000080802820 */ /* 0x000fe20000400000 */
[----:B----4-:R-:W-:Y:S01]  /*4da0*/  SHF.R.U32.HI R18, RZ, 0x6, R18 ;  /* 0x00000006ff127819 */ /* 0x010fe20000011612 */
[----:B------:R-:W0:Y:S01]  /*4db0*/  MUFU.RCP R7, R17 ;  /* 0x0000001100077308 */ /* 0x000e220000001000 */
[----:B------:R-:W-:Y:S01]  /*4dc0*/  @!P3 FMUL R15, R15, 16777216 ;  /* 0x4b8000000f0fb820 */ /* 0x000fe20000400000 */
[----:B------:R-:W-:Y:S01]  /*4dd0*/  MOV R38, c[0x0][0x1c8] ;  /* 0x0000720000267a02 */ /* 0x000fe20000000f00 */
[----:B------:R-:W-:Y:S01]  /*4de0*/  @P2 FMUL R120, R120, 0.25 ;  /* 0x3e80000078782820 */ /* 0x000fe20000400000 */
[----:B------:R-:W-:Y:S01]  /*4df0*/  SGXT.U32 R18, R18, 0x1 ;  /* 0x000000011212781a */ /* 0x000fe20000000000 */
[----:B------:R-:W-:Y:S01]  /*4e00*/  @!P4 FMUL R128, R128, 16777216 ;  /* 0x4b8000008080c820 */ /* 0x000fe20000400000 */
[----:B------:R-:W-:Y:S01]  /*4e10*/  LOP3.LUT R28, R26, 0x8, RZ, 0x3c, !PT ;  /* 0x000000081a1c7812 */ /* 0x000fe200078e3cff */
[----:B------:R-:W-:Y:S01]  /*4e20*/  @!P4 FMUL R120, R120, 16777216 ;  /* 0x4b8000007878c820 */ /* 0x000fe20000400000 */
[----:B------:R-:W1:Y:S01]  /*4e30*/  MUFU.RCP R4, R15 ;  /* 0x0000000f00047308 */ /* 0x000e620000001000 */
[----:B------:R-:W-:Y:S01]  /*4e40*/  @P2 FMUL R124, R124, 0.25 ;  /* 0x3e8000007c7c2820 */ /* 0x000fe20000400000 */
[----:B------:R-:W-:Y:S01]  /*4e50*/  LOP3.LUT R30, R26, 0x10, RZ, 0x3c, !PT ;  /* 0x000000101a1e7812 */ /* 0x000fe200078e3cff */
[----:B------:R-:W-:Y:S01]  /*4e60*/  @P2 FMUL R148, R148, 0.25 ;  /* 0x3e80000094942820 */ /* 0x000fe20000400000 */
[----:B------:R-:W-:Y:S01]  /*4e70*/  LOP3.LUT R32, R26, 0x18, RZ, 0x3c, !PT ;  /* 0x000000181a207812 */ /* 0x000fe200078e3cff */
[----:B------:R-:W-:Y:S01]  /*4e80*/  @P2 FMUL R129, R129, 0.25 ;  /* 0x3e80000081812820 */ /* 0x000fe20000400000 */
[----:B------:R-:W-:Y:S01]  /*4e90*/  ISETP.GE.U32.AND P1, PT, R52, 0x7f800000, PT ;  /* 0x7f8000003400780c */ /* 0x000fe20003f26070 */
[----:B------:R-:W-:Y:S01]  /*4ea0*/  @P2 FMUL R121, R121, 0.25 ;  /* 0x3e80000079792820 */ /* 0x000fe20000400000 */
[----:B------:R-:W-:Y:S01]  /*4eb0*/  SHF.L.U32 R53, R55, 0x1, RZ ;  /* 0x0000000137357819 */ /* 0x000fe200000006ff */
[----:B------:R-:W-:Y:S01]  /*4ec0*/  @P2 FMUL R125, R125, 0.25 ;  /* 0x3e8000007d7d2820 */ /* 0x000fe20000400000 */
[----:B------:R-:W-:Y:S01]  /*4ed0*/  LOP3.LUT P0, RZ, R55, 0x40, RZ, 0xc0, !PT ;  /* 0x0000004037ff7812 */ /* 0x000fe2000780c0ff */
[----:B------:R-:W-:Y:S01]  /*4ee0*/  @P2 FMUL R149, R149, 0.25 ;  /* 0x3e80000095952820 */ /* 0x000fe20000400000 */
[----:B------:R-:W-:Y:S01]  /*4ef0*/  ISETP.GE.U32.AND P2, PT, R49, 0x7f800000, PT ;  /* 0x7f8000003100780c */ /* 0x000fe20003f46070 */
[----:B0-----:R-:W-:-:S02]  /*4f00*/  FMUL R8, R7, R128 ;  /* 0x0000008007087220 */ /* 0x001fc40000400000 */
[----:B------:R-:W-:Y:S02]  /*4f10*/  FMUL R13, R7, R120 ;  /* 0x00000078070d7220 */ /* 0x000fe40000400000 */
[----:B------:R-:W-:Y:S02]  /*4f20*/  @!P3 FMUL R131, R131, 16777216 ;  /* 0x4b8000008383b820 */ /* 0x000fe40000400000 */
[----:B------:R-:W-:Y:S01]  /*4f30*/  @!P3 FMUL R130, R130, 16777216 ;  /* 0x4b8000008282b820 */ /* 0x000fe20000400000 */
[----:B------:R-:W-:Y:S01]  /*4f40*/  F2FP.PACK_AB R21, R8, R13 ;  /* 0x0000000d0815723e */ /* 0x000fe200000000ff */
[----:B------:R-:W-:Y:S02]  /*4f50*/  @!P3 FMUL R123, R123, 16777216 ;  /* 0x4b8000007b7bb820 */ /* 0x000fe40000400000 */
[----:B------:R-:W-:Y:S02]  /*4f60*/  @!P3 FMUL R122, R122, 16777216 ;  /* 0x4b8000007a7ab820 */ /* 0x000fe40000400000 */
[----:B------:R-:W-:-:S02]  /*4f70*/  @!P3 FMUL R127, R127, 16777216 ;  /* 0x4b8000007f7fb820 */ /* 0x000fc40000400000 */
[----:B------:R-:W-:Y:S02]  /*4f80*/  @!P3 FMUL R126, R126, 16777216 ;  /* 0x4b8000007e7eb820 */ /* 0x000fe40000400000 */
[----:B------:R-:W-:Y:S02]  /*4f90*/  @!P3 FMUL R151, R151, 16777216 ;  /* 0x4b8000009797b820 */ /* 0x000fe40000400000 */
[----:B------:R-:W-:Y:S02]  /*4fa0*/  @!P3 FMUL R150, R150, 16777216 ;  /* 0x4b8000009696b820 */ /* 0x000fe40000400000 */
[----:B------:R-:W-:Y:S02]  /*4fb0*/  @!P4 FMUL R124, R124, 16777216 ;  /* 0x4b8000007c7cc820 */ /* 0x000fe40000400000 */
[----:B------:R-:W-:Y:S02]  /*4fc0*/  @!P4 FMUL R148, R148, 16777216 ;  /* 0x4b8000009494c820 */ /* 0x000fe40000400000 */
[----:B------:R-:W-:-:S02]  /*4fd0*/  @!P4 FMUL R129, R129, 16777216 ;  /* 0x4b8000008181c820 */ /* 0x000fc40000400000 */
[----:B------:R-:W-:Y:S02]  /*4fe0*/  @!P4 FMUL R121, R121, 16777216 ;  /* 0x4b8000007979c820 */ /* 0x000fe40000400000 */
[----:B------:R-:W-:Y:S02]  /*4ff0*/  @!P4 FMUL R125, R125, 16777216 ;  /* 0x4b8000007d7dc820 */ /* 0x000fe40000400000 */
[----:B------:R-:W-:Y:S02]  /*5000*/  @!P4 FMUL R149, R149, 16777216 ;  /* 0x4b8000009595c820 */ /* 0x000fe40000400000 */
[----:B------:R-:W-:Y:S02]  /*5010*/  FADD R2, R2, -1 ;  /* 0xbf80000002027421 */ /* 0x000fe40000000000 */
[C---:B-1----:R-:W-:Y:S02]  /*5020*/  FMUL R5, R4.reuse, R131 ;  /* 0x0000008304057220 */ /* 0x042fe40000400000 */
[----:B------:R-:W-:-:S02]  /*5030*/  FMUL R6, R4, R130 ;  /* 0x0000008204067220 */ /* 0x000fc40000400000 */
[C---:B------:R-:W-:Y:S02]  /*5040*/  FMUL R10, R4.reuse, R123 ;  /* 0x0000007b040a7220 */ /* 0x040fe40000400000 */
[C---:B------:R-:W-:Y:S02]  /*5050*/  FMUL R11, R4.reuse, R122 ;  /* 0x0000007a040b7220 */ /* 0x040fe40000400000 */
[C---:B------:R-:W-:Y:S02]  /*5060*/  FMUL R12, R4.reuse, R127 ;  /* 0x0000007f040c7220 */ /* 0x040fe40000400000 */
[C---:B------:R-:W-:Y:S02]  /*5070*/  FMUL R14, R4.reuse, R126 ;  /* 0x0000007e040e7220 */ /* 0x040fe40000400000 */
[C---:B------:R-:W-:Y:S02]  /*5080*/  FMUL R17, R4.reuse, R151 ;  /* 0x0000009704117220 */ /* 0x040fe40000400000 */
[----:B------:R-:W-:-:S02]  /*5090*/  FMUL R19, R4, R150 ;  /* 0x0000009604137220 */ /* 0x000fc40000400000 */
[C---:B------:R-:W-:Y:S02]  /*50a0*/  FMUL R15, R7.reuse, R124 ;  /* 0x0000007c070f7220 */ /* 0x040fe40000400000 */
[C---:B------:R-:W-:Y:S01]  /*50b0*/  FMUL R16, R7.reuse, R148 ;  /* 0x0000009407107220 */ /* 0x040fe20000400000 */
[----:B------:R-:W-:Y:S01]  /*50c0*/  F2FP.PACK_AB R14, R14, R19 ;  /* 0x000000130e0e723e */ /* 0x000fe200000000ff */
[----:B------:R-:W-:Y:S01]  /*50d0*/  FMUL R4, R7, R129 ;  /* 0x0000008107047220 */ /* 0x000fe20000400000 */
[----:B------:R-:W-:Y:S01]  /*50e0*/  F2FP.PACK_AB R19, R5, R10 ;  /* 0x0000000a0513723e */ /* 0x000fe200000000ff */
[----:B------:R-:W-:Y:S01]  /*50f0*/  FMUL R13, R7, R121 ;  /* 0x00000079070d7220 */ /* 0x000fe20000400000 */
[----:B------:R-:W-:Y:S01]  /*5100*/  F2FP.PACK_AB R20, R15, R16 ;  /* 0x000000100f14723e */ /* 0x000fe200000000ff */
[C---:B------:R-:W-:Y:S01]  /*5110*/  FMUL R8, R7.reuse, R125 ;  /* 0x0000007d07087220 */ /* 0x040fe20000400000 */
[----:B------:R-:W-:Y:S01]  /*5120*/  F2FP.PACK_AB R15, R6, R11 ;  /* 0x0000000b060f723e */ /* 0x000fe200000000ff */
[----:B------:R-:W-:Y:S01]  /*5130*/  FMUL R7, R7, R149 ;  /* 0x0000009507077220 */ /* 0x000fe20000400000 */
[----:B------:R-:W-:Y:S01]  /*5140*/  F2FP.PACK_AB R23, R4, R13 ;  /* 0x0000000d0417723e */ /* 0x000fe200000000ff */
[----:B------:R-:W-:Y:S01]  /*5150*/  FFMA.FTZ R3, R2, R25, -0.16845393180847167969 ;  /* 0xbe2c7f3002037423 */ /* 0x000fe20000010019 */
[----:B------:R-:W-:Y:S01]  /*5160*/  STS.64 [R24], R20 ;  /* 0x0000001418007388 */ /* 0x000fe20000000a00 */
[----:B------:R-:W-:Y:S01]  /*5170*/  IMAD R5, R18, c[0x0][0x1c8], RZ ;  /* 0x0000720012057a24 */ /* 0x000fe200078e02ff */
[----:B------:R-:W-:Y:S01]  /*5180*/  F2FP.PACK_AB R22, R8, R7 ;  /* 0x000000070816723e */ /* 0x000fe200000000ff */
[----:B------:R-:W-:Y:S01]  /*5190*/  FFMA.FTZ R3, R2, R3, 0.1716887056827545166 ;  /* 0x3e2fcf2a02037423 */ /* 0x000fe20000010003 */
[----:B------:R-:W-:-:S02]  /*51a0*/  LOP3.LUT R8, R24, 0x10, RZ, 0x3c, !PT ;  /* 0x0000001018087812 */ /* 0x000fc400078e3cff */
[----:B------:R-:W-:Y:S01]  /*51b0*/  F2FP.PACK_AB R18, R12, R17 ;  /* 0x000000110c12723e */ /* 0x000fe200000000ff */
[----:B------:R-:W-:Y:S01]  /*51c0*/  FFMA.FTZ R3, R2, R3, -0.17900948226451873779 ;  /* 0xbe374e4302037423 */ /* 0x000fe20000010003 */
[----:B------:R-:W-:Y:S01]  /*51d0*/  STS.64 [R24+0x200], R22 ;  /* 0x0002001618007388 */ /* 0x000fe20000000a00 */
[----:B------:R-:W-:Y:S02]  /*51e0*/  LEA R7, R38, R5, 0x1 ;  /* 0x0000000526077211 */ /* 0x000fe400078e08ff */
[----:B------:R-:W-:Y:S01]  /*51f0*/  FFMA.FTZ R3, R2, R3, 0.20512372255325317383 ;  /* 0x3e520bf402037423 */ /* 0x000fe20000010003 */
[----:B------:R0:W-:Y:S01]  /*5200*/  STS.64 [R8+0x800], R14 ;  /* 0x0008000e08007388 */ /* 0x0001e20000000a00 */
[----:B------:R-:W-:Y:S02]  /*5210*/  LEA R10, R38, R7, 0x1 ;  /* 0x00000007260a7211 */ /* 0x000fe400078e08ff */
[----:B------:R-:W-:Y:S01]  /*5220*/  FFMA.FTZ R3, R2, R3, -0.24046532809734344482 ;  /* 0xbe763c8b02037423 */ /* 0x000fe20000010003 */
[----:B------:R1:W-:Y:S01]  /*5230*/  STS.64 [R8+0xa00], R18 ;  /* 0x000a001208007388 */ /* 0x0003e20000000a00 */
[----:B------:R-:W-:-:S02]  /*5240*/  LEA R12, R38, R10, 0x1 ;  /* 0x0000000a260c7211 */ /* 0x000fc400078e08ff */
[----:B------:R-:W-:Y:S01]  /*5250*/  FFMA.FTZ R3, R2, R3, 0.28857114911079406738 ;  /* 0x3e93bf9902037423 */ /* 0x000fe20000010003 */
[----:B------:R-:W-:Y:S01]  /*5260*/  BAR.SYNC.DEFER_BLOCKING 0x0 ;  /* 0x0000000000007b1d */ /* 0x000fe20000010000 */
[----:B------:R-:W-:Y:S02]  /*5270*/  LEA R13, R38, R12, 0x1 ;  /* 0x0000000c260d7211 */ /* 0x000fe400078e08ff */
[----:B------:R-:W-:Y:S01]  /*5280*/  FFMA.FTZ R3, R2, R3, -0.36067417263984680176 ;  /* 0xbeb8aa4902037423 */ /* 0x000fe20000010003 */
[----:B------:R-:W-:Y:S02]  /*5290*/  IADD3 R11, R52, -R9, RZ ;  /* 0x80000009340b7210 */ /* 0x000fe40007ffe0ff */
[----:B0-----:R-:W-:Y:S01]  /*52a0*/  LEA R14, R38, R13, 0x1 ;  /* 0x0000000d260e7211 */ /* 0x001fe200078e08ff */
[----:B------:R-:W-:Y:S01]  /*52b0*/  FFMA.FTZ R3, R2, R3, 0.48089820146560668945 ;  /* 0x3ef6384a02037423 */ /* 0x000fe20000010003 */
[----:B------:R-:W-:Y:S01]  /*52c0*/  LEA R4, P4, R7, R48, 0x1 ;  /* 0x0000003007047211 */ /* 0x000fe200078808ff */
[----:B------:R-:W-:Y:S01]  /*52d0*/  FADD R37, R11, -1 ;  /* 0xbf8000000b257421 */ /* 0x000fe20000000000 */
[----:B------:R-:W-:Y:S01]  /*52e0*/  LEA R15, R38, R14, 0x1 ;  /* 0x0000000e260f7211 */ /* 0x000fe200078e08ff */
[----:B------:R-:W-:Y:S01]  /*52f0*/  FFMA.FTZ R3, R2, R3, -0.72134751081466674805 ;  /* 0xbf38aa3b02037423 */ /* 0x000fe20000010003 */
[----:B------:R-:W-:Y:S01]  /*5300*/  LEA R6, P5, R10, R48, 0x1 ;  /* 0x000000300a067211 */ /* 0x000fe200078a08ff */
[----:B------:R-:W-:-:S02]  /*5310*/  FFMA.FTZ R16, R37, R25, -0.16845393180847167969 ;  /* 0xbe2c7f3025107423 */ /* 0x000fc40000010019 */
[----:B------:R-:W-:Y:S02]  /*5320*/  FMUL R3, R2, R3 ;  /* 0x0000000302037220 */ /* 0x000fe40000400000 */
[----:B------:R-:W-:Y:S02]  /*5330*/  IMAD R17, R38, 0x2, R15 ;  /* 0x0000000226117824 */ /* 0x000fe400078e020f */
[----:B------:R-:W-:Y:S02]  /*5340*/  FMUL R3, R2, R3 ;  /* 0x0000000302037220 */ /* 0x000fe40000400000 */
[----:B-1----:R-:W-:Y:S01]  /*5350*/  FFMA.FTZ R18, R37, R16, 0.1716887056827545166 ;  /* 0x3e2fcf2a25127423 */ /* 0x002fe20000010010 */
[----:B------:R-:W-:Y:S01]  /*5360*/  LEA R19, R38, R17, 0x1 ;  /* 0x0000001126137211 */ /* 0x000fe200078e08ff */
[----:B------:R-:W-:Y:S01]  /*5370*/  FFMA.FTZ R35, R2, 1.4426950216293334961, R3 ;  /* 0x3fb8aa3b02237823 */ /* 0x000fe20000010003 */
[----:B------:R-:W0:Y:S01]  /*5380*/  LDS.64 R40, [R26] ;  /* 0x000000001a287984 */ /* 0x000e220000000a00 */
[----:B------:R-:W-:Y:S01]  /*5390*/  LEA R2, P3, R5, R48, 0x1 ;  /* 0x0000003005027211 */ /* 0x000fe200078608ff */
[----:B------:R-:W-:Y:S01]  /*53a0*/  FFMA.FTZ R20, R37, R18, -0.17900948226451873779 ;  /* 0xbe374e4325147423 */ /* 0x000fe20000010012 */
[----:B------:R-:W-:Y:S01]  /*53b0*/  LEA R21, R38, R19, 0x1 ;  /* 0x0000001326157211 */ /* 0x000fe200078e08ff */
[----:B------:R1:W2:Y:S01]  /*53c0*/  LDS.64 R42, [R28] ;  /* 0x000000001c2a7984 */ /* 0x0002a20000000a00 */
[----:B------:R-:W-:Y:S01]  /*53d0*/  LEA.HI.X.SX32 R3, R5, R50, 0x1, P3 ;  /* 0x0000003205037211 */ /* 0x000fe200018f0eff */
[----:B------:R-:W-:Y:S01]  /*53e0*/  FFMA.FTZ R20, R37, R20, 0.20512372255325317383 ;  /* 0x3e520bf425147423 */ /* 0x000fe20000010014 */
[----:B------:R-:W-:Y:S01]  /*53f0*/  LEA R8, P3, R12, R48, 0x1 ;  /* 0x000000300c087211 */ /* 0x000fe200078608ff */
[----:B------:R-:W3:Y:S01]  /*5400*/  LDS.64 R44, [R30] ;  /* 0x000000001e2c7984 */ /* 0x000ee20000000a00 */
[----:B------:R-:W-:Y:S01]  /*5410*/  LEA.HI.X.SX32 R5, R7, R50, 0x1, P4 ;  /* 0x0000003207057211 */ /* 0x000fe200020f0eff */
[C---:B------:R-:W-:Y:S01]  /*5420*/  FFMA.FTZ R22, R37.reuse, R20, -0.24046532809734344482 ;  /* 0xbe763c8b25167423 */ /* 0x040fe20000010014 */
[-C--:B------:R-:W-:Y:S01]  /*5430*/  LEA.HI.X.SX32 R7, R10, R50.reuse, 0x1, P5 ;  /* 0x000000320a077211 */ /* 0x080fe200028f0eff */
[----:B------:R-:W4:Y:S01]  /*5440*/  LDS.64 R46, [R32] ;  /* 0x00000000202e7984 */ /* 0x000f220000000a00 */
[----:B------:R-:W-:Y:S01]  /*5450*/  LEA.HI.X.SX32 R9, R12, R50, 0x1, P3 ;  /* 0x000000320c097211 */ /* 0x000fe200018f0eff */
[----:B------:R-:W-:Y:S01]  /*5460*/  FFMA.FTZ R24, R37, R22, 0.28857114911079406738 ;  /* 0x3e93bf9925187423 */ /* 0x000fe20000010016 */
[-C--:B------:R-:W-:Y:S01]  /*5470*/  LEA R10, P3, R13, R48.reuse, 0x1 ;  /* 0x000000300d0a7211 */ /* 0x080fe200078608ff */
[----:B------:R-:W-:Y:S01]  /*5480*/  FADD R0, R0, R35 ;  /* 0x0000002300007221 */ /* 0x000fe20000000000 */
[----:B------:R-:W-:Y:S01]  /*5490*/  LEA R12, P4, R14, R48, 0x1 ;  /* 0x000000300e0c7211 */ /* 0x000fe200078808ff */
[----:B------:R-:W-:Y:S01]  /*54a0*/  FFMA.FTZ R24, R37, R24, -0.36067417263984680176 ;  /* 0xbeb8aa4925187423 */ /* 0x000fe20000010018 */
[----:B------:R-:W-:-:S02]  /*54b0*/  LEA.HI.X.SX32 R11, R13, R50, 0x1, P3 ;  /* 0x000000320d0b7211 */ /* 0x000fc400018f0eff */
[----:B------:R-:W-:Y:S01]  /*54c0*/  LEA R23, R38, R21, 0x1 ;  /* 0x0000001526177211 */ /* 0x000fe200078e08ff */
[----:B-1----:R-:W-:Y:S01]  /*54d0*/  FFMA.FTZ R28, R37, R24, 0.48089820146560668945 ;  /* 0x3ef6384a251c7423 */ /* 0x002fe20000010018 */
[----:B------:R-:W-:Y:S02]  /*54e0*/  LEA.HI.X.SX32 R13, R14, R50, 0x1, P4 ;  /* 0x000000320e0d7211 */ /* 0x000fe400020f0eff */
[----:B------:R-:W-:Y:S01]  /*54f0*/  LEA R14, P3, R15, R48, 0x1 ;  /* 0x000000300f0e7211 */ /* 0x000fe200078608ff */
[----:B------:R-:W-:Y:S01]  /*5500*/  FFMA.FTZ R28, R37, R28, -0.72134751081466674805 ;  /* 0xbf38aa3b251c7423 */ /* 0x000fe2000001001c */
[----:B------:R-:W-:Y:S02]  /*5510*/  LEA R25, R38, R23, 0x1 ;  /* 0x0000001726197211 */ /* 0x000fe400078e08ff */
[----:B------:R-:W-:Y:S02]  /*5520*/  LEA.HI.X.SX32 R15, R15, R50, 0x1, P3 ;  /* 0x000000320f0f7211 */ /* 0x000fe400018f0eff */
[----:B------:R-:W-:-:S02]  /*5530*/  LEA R18, P3, R19, R48, 0x1 ;  /* 0x0000003013127211 */ /* 0x000fc400078608ff */
[----:B------:R-:W-:Y:S02]  /*5540*/  LEA R16, P4, R17, R48, 0x1 ;  /* 0x0000003011107211 */ /* 0x000fe400078808ff */
[C---:B------:R-:W-:Y:S02]  /*5550*/  LEA R27, R38.reuse, R25, 0x1 ;  /* 0x00000019261b7211 */ /* 0x040fe400078e08ff */
[-C--:B------:R-:W-:Y:S02]  /*5560*/  LEA.HI.X.SX32 R19, R19, R50.reuse, 0x1, P3 ;  /* 0x0000003213137211 */ /* 0x080fe400018f0eff */
[----:B------:R-:W-:Y:S01]  /*5570*/  LEA.HI.X.SX32 R17, R17, R50, 0x1, P4 ;  /* 0x0000003211117211 */ /* 0x000fe200020f0eff */
[----:B0-----:R-:W-:Y:S01]  /*5580*/  STG.E.U16 [R2.64], R40 ;  /* 0x0000002802007986 */ /* 0x001fe2000c101504 */
[-C--:B------:R-:W-:Y:S02]  /*5590*/  LEA R20, P3, R21, R48.reuse, 0x1 ;  /* 0x0000003015147211 */ /* 0x080fe400078608ff */
[----:B------:R-:W-:Y:S01]  /*55a0*/  LEA R29, R38, R27, 0x1 ;  /* 0x0000001b261d7211 */ /* 0x000fe200078e08ff */
[----:B--2---:R0:W-:Y:S01]  /*55b0*/  STG.E.U16 [R4.64], R42 ;  /* 0x0000002a04007986 */ /* 0x0041e2000c101504 */
[----:B------:R-:W-:-:S02]  /*55c0*/  LEA R22, P4, R23, R48, 0x1 ;  /* 0x0000003017167211 */ /* 0x000fc400078808ff */
[-C--:B------:R-:W-:Y:S01]  /*55d0*/  LEA.HI.X.SX32 R21, R21, R50.reuse, 0x1, P3 ;  /* 0x0000003215157211 */ /* 0x080fe200018f0eff */
[----:B---3--:R1:W-:Y:S01]  /*55e0*/  STG.E.U16 [R6.64], R44 ;  /* 0x0000002c06007986 */ /* 0x0083e2000c101504 */
[----:B------:R-:W-:Y:S02]  /*55f0*/  LEA R31, R38, R29, 0x1 ;  /* 0x0000001d261f7211 */ /* 0x000fe400078e08ff */
[----:B------:R-:W-:Y:S01]  /*5600*/  LEA.HI.X.SX32 R23, R23, R50, 0x1, P4 ;  /* 0x0000003217177211 */ /* 0x000fe200020f0eff */
[----:B----4-:R2:W-:Y:S01]  /*5610*/  STG.E.U16 [R8.64], R46 ;  /* 0x0000002e08007986 */ /* 0x0105e2000c101504 */
[-C--:B------:R-:W-:Y:S02]  /*5620*/  LEA R24, P3, R25, R48.reuse, 0x1 ;  /* 0x0000003019187211 */ /* 0x080fe400078608ff */
[----:B------:R-:W-:Y:S02]  /*5630*/  LEA R26, P4, R27, R48, 0x1 ;  /* 0x000000301b1a7211 */ /* 0x000fe400078808ff */
[----:B0-----:R-:W-:-:S02]  /*5640*/  PRMT R5, R40, 0x7632, R5 ;  /* 0x0000763228057816 */ /* 0x001fc40000000005 */
[----:B------:R-:W-:Y:S02]  /*5650*/  PRMT R3, R42, 0x7632, R3 ;  /* 0x000076322a037816 */ /* 0x000fe40000000003 */
[----:B-1----:R-:W-:Y:S01]  /*5660*/  PRMT R7, R44, 0x7632, R7 ;  /* 0x000076322c077816 */ /* 0x002fe20000000007 */
[----:B------:R-:W-:Y:S01]  /*5670*/  STG.E.U16 [R10.64], R5 ;  /* 0x000000050a007986 */ /* 0x000fe2000c101504 */
[----:B------:R-:W-:Y:S01]  /*5680*/  LEA R33, R38, R31, 0x1 ;  /* 0x0000001f26217211 */ /* 0x000fe200078e08ff */
[----:B------:R-:W-:Y:S01]  /*5690*/  FMUL R38, R37, R28 ;  /* 0x0000001c25267220 */ /* 0x000fe20000400000 */
[----:B--2---:R-:W-:Y:S01]  /*56a0*/  PRMT R9, R46, 0x7632, R9 ;  /* 0x000076322e097816 */ /* 0x004fe20000000009 */
[----:B------:R0:W-:Y:S01]  /*56b0*/  STG.E.U16 [R12.64], R3 ;  /* 0x000000030c007986 */ /* 0x0001e2000c101504 */
[----:B------:R-:W-:Y:S01]  /*56c0*/  LEA.HI.X.SX32 R25, R25, R50, 0x1, P3 ;  /* 0x0000003219197211 */ /* 0x000fe200018f0eff */
[----:B------:R-:W-:Y:S01]  /*56d0*/  FMUL R38, R37, R38 ;  /* 0x0000002625267220 */ /* 0x000fe20000400000 */
[----:B------:R-:W-:Y:S01]  /*56e0*/  LEA.HI.X.SX32 R27, R27, R50, 0x1, P4 ;  /* 0x000000321b1b7211 */ /* 0x000fe200020f0eff */
[----:B------:R1:W-:Y:S01]  /*56f0*/  STG.E.U16 [R14.64], R7 ;  /* 0x000000070e007986 */ /* 0x0003e2000c101504 */
[-C--:B------:R-:W-:Y:S01]  /*5700*/  LEA R28, P3, R29, R48.reuse, 0x1 ;  /* 0x000000301d1c7211 */ /* 0x080fe200078608ff */
[----:B------:R-:W-:Y:S01]  /*5710*/  FFMA.FTZ R37, R37, 1.4426950216293334961, R38 ;  /* 0x3fb8aa3b25257823 */ /* 0x000fe20000010026 */
[-C--:B------:R-:W-:Y:S01]  /*5720*/  LEA R30, P4, R31, R48.reuse, 0x1 ;  /* 0x000000301f1e7211 */ /* 0x080fe200078808ff */
[----:B------:R2:W-:Y:S01]  /*5730*/  STG.E.U16 [R16.64], R9 ;  /* 0x0000000910007986 */ /* 0x0005e2000c101504 */
[----:B------:R-:W-:Y:S01]  /*5740*/  LEA R32, P5, R33, R48, 0x1 ;  /* 0x0000003021207211 */ /* 0x000fe200078a08ff */
[----:B------:R-:W-:Y:S01]  /*5750*/  FADD R36, R36, R37 ;  /* 0x0000002524247221 */ /* 0x000fe20000000000 */
[----:B------:R-:W-:Y:S01]  /*5760*/  LEA.HI.X.SX32 R29, R29, R50, 0x1, P3 ;  /* 0x000000321d1d7211 */ /* 0x000fe200018f0eff */
[----:B------:R2:W-:Y:S01]  /*5770*/  STG.E.U16 [R18.64], R41 ;  /* 0x0000002912007986 */ /* 0x0005e2000c101504 */
[----:B0-----:R-:W-:-:S02]  /*5780*/  PRMT R13, R41, 0x7632, R13 ;  /* 0x00007632290d7816 */ /* 0x001fc4000000000d */
[----:B------:R-:W-:Y:S01]  /*5790*/  PRMT R2, R43, 0x7632, R2 ;  /* 0x000076322b027816 */ /* 0x000fe20000000002 */
[----:B------:R2:W-:Y:S01]  /*57a0*/  STG.E.U16 [R20.64], R43 ;  /* 0x0000002b14007986 */ /* 0x0005e2000c101504 */
[-C--:B------:R-:W-:Y:S02]  /*57b0*/  LEA.HI.X.SX32 R31, R31, R50.reuse, 0x1, P4 ;  /* 0x000000321f1f7211 */ /* 0x080fe400020f0eff */
[----:B-1----:R-:W-:Y:S01]  /*57c0*/  PRMT R15, R45, 0x7632, R15 ;  /* 0x000076322d0f7816 */ /* 0x002fe2000000000f */
[----:B------:R2:W-:Y:S01]  /*57d0*/  STG.E.U16 [R22.64], R45 ;  /* 0x0000002d16007986 */ /* 0x0005e2000c101504 */
[----:B------:R-:W-:Y:S02]  /*57e0*/  LEA.HI.X.SX32 R33, R33, R50, 0x1, P5 ;  /* 0x0000003221217211 */ /* 0x000fe400028f0eff */
[----:B------:R-:W-:Y:S01]  /*57f0*/  PRMT R6, R47, 0x7632, R6 ;  /* 0x000076322f067816 */ /* 0x000fe20000000006 */
[----:B------:R2:W-:Y:S01]  /*5800*/  STG.E.U16 [R24.64], R47 ;  /* 0x0000002f18007986 */ /* 0x0005e2000c101504 */
[----:B------:R-:W-:-:S02]  /*5810*/  @P2 MOV R38, 0x7f800000 ;  /* 0x7f80000000262802 */ /* 0x000fc40000000f00 */
[----:B------:R-:W-:Y:S01]  /*5820*/  @P1 MOV R35, 0x7f800000 ;  /* 0x7f80000000231802 */ /* 0x000fe20000000f00 */
[----:B------:R2:W-:Y:S01]  /*5830*/  STG.E.U16 [R26.64], R13 ;  /* 0x0000000d1a007986 */ /* 0x0005e2000c101504 */
[C---:B------:R-:W-:Y:S01]  /*5840*/  FSETP.NEU.AND P3, PT, R49.reuse, RZ, PT ;  /* 0x000000ff3100720b */ /* 0x040fe20003f6d000 */
[----:B------:R-:W-:Y:S01]  /*5850*/  @P2 FFMA.FTZ R0, R49, R38, +INF ;  /* 0x7f80000031002423 */ /* 0x000fe20000010026 */
[C---:B------:R-:W-:Y:S01]  /*5860*/  FSETP.NEU.AND P2, PT, R52.reuse, RZ, PT ;  /* 0x000000ff3400720b */ /* 0x040fe20003f4d000 */
[----:B------:R2:W-:Y:S01]  /*5870*/  STG.E.U16 [R28.64], R2 ;  /* 0x000000021c007986 */ /* 0x0005e2000c101504 */
[----:B------:R-:W-:Y:S02]  /*5880*/  @P1 FFMA.FTZ R36, R52, R35, +INF ;  /* 0x7f80000034241423 */ /* 0x000fe40000010023 */
[----:B------:R-:W-:Y:S01]  /*5890*/  FSEL R3, R0, -INF , P3 ;  /* 0xff80000000037808 */ /* 0x000fe20001800000 */
[----:B------:R2:W-:Y:S01]  /*58a0*/  STG.E.U16 [R30.64], R15 ;  /* 0x0000000f1e007986 */ /* 0x0005e2000c101504 */
[----:B------:R-:W-:-:S02]  /*58b0*/  LOP3.LUT R0, R53, 0xf8, RZ, 0xc0, !PT ;  /* 0x000000f835007812 */ /* 0x000fc400078ec0ff */
[----:B------:R-:W-:Y:S01]  /*58c0*/  FSEL R5, R36, -INF , P2 ;  /* 0xff80000024057808 */ /* 0x000fe20001000000 */
[----:B------:R2:W-:Y:S01]  /*58d0*/  STG.E.U16 [R32.64], R6 ;  /* 0x0000000620007986 */ /* 0x0005e2000c101504 */
[----:B------:R-:W-:-:S03]  /*58e0*/  FFMA R4, R3, 0.69314718246459960938, R34 ;  /* 0x3f31721803047823 */ /* 0x000fc60000000022 */
[----:B------:R-:W-:Y:S01]  /*58f0*/  FFMA R5, R5, 0.69314718246459960938, R76 ;  /* 0x3f31721805057823 */ /* 0x000fe2000000004c */
[----:B------:R-:W-:Y:S06]  /*5900*/  BAR.SYNC.DEFER_BLOCKING 0x0 ;  /* 0x0000000000007b1d */ /* 0x000fec0000010000 */
[----:B------:R2:W-:Y:S04]  /*5910*/  STS.64 [R0], R4 ;  /* 0x0000000400007388 */ /* 0x0005e80000000a00 */
[----:B------:R-:W-:Y:S06]  /*5920*/  BAR.SYNC.DEFER_BLOCKING 0x0 ;  /* 0x0000000000007b1d */ /* 0x000fec0000010000 */
[----:B------:R-:W-:Y:S05]  /*5930*/  @P0 EXIT ;  /* 0x000000000000094d */ /* 0x000fea0003800000 */
[----:B--2---:R-:W0:Y:S01]  /*5940*/  LDS R39, [R39] ;  /* 0x0000000027277984 */ /* 0x004e220000000800 */
[----:B------:R-:W-:Y:S01]  /*5950*/  IMAD R0, R54, c[0x0][0x1cc], RZ ;  /* 0x0000730036007a24 */ /* 0x000fe200078e02ff */
[C---:B------:R-:W-:Y:S01]  /*5960*/  SHF.L.U32 R3, R51.reuse, 0x2, RZ ;  /* 0x0000000233037819 */ /* 0x040fe200000006ff */
[----:B------:R-:W-:-:S03]  /*5970*/  IMAD.HI R5, R51, 0x4, RZ ;  /* 0x0000000433057827 */ /* 0x000fc600078e02ff */
[C---:B------:R-:W-:Y:S01]  /*5980*/  SHF.L.U32 R2, R0.reuse, 0x2, RZ ;  /* 0x0000000200027819 */ /* 0x040fe200000006ff */
[----:B------:R-:W-:-:S03]  /*5990*/  IMAD.HI R0, R0, 0x4, RZ ;  /* 0x0000000400007827 */ /* 0x000fc600078e02ff */
[----:B------:R-:W-:-:S04]  /*59a0*/  IADD3 R2, P0, P1, R3, c[0x0][0x180], R2 ;  /* 0x0000600003027a10 */ /* 0x000fc8000791e002 */
[----:B------:R-:W-:-:S05]  /*59b0*/  IADD3.X R3, R5, c[0x0][0x184], R0, P0, P1 ;  /* 0x0000610005037a10 */ /* 0x000fca00007e2400 */
[----:B0-----:R-:W-:Y:S01]  /*59c0*/  STG.E [R2.64], R39 ;  /* 0x0000002702007986 */ /* 0x001fe2000c101904 */
[----:B------:R-:W-:Y:S05]  /*59d0*/  EXIT ;  /* 0x000000000000794d */ /* 0x000fea0003800000 */
.L_x_3:
[----:B------:R-:W-:-:S00]  /*59e0*/  BRA `(.L_x_3) ;  /* 0xfffffff000007947 */ /* 0x000fc0000383ffff */
[----:B------:R-:W-:-:S00]  /*59f0*/  NOP ;  /* 0x0000000000007918 */ /* 0x000fc00000000000 */
        /* <DEDUP_REMOVED lines=8> */
.L_x_4:


//--------------------- .nv.global.init           --------------------------
	.section	.nv.global.init,"aw",@progbits
.nv.global.init:
	.type		_$_str,@object
	.size		_$_str,(.L_0 - _$_str)
_$_str:
        /*0000*/ 	.byte	0x5f, 0x5f, 0x43, 0x55, 0x44, 0x41, 0x5f, 0x46, 0x54, 0x5a, 0x00
.L_0:


//--------------------- .nv.shared.attn_fwd       --------------------------
	.section	.nv.shared.attn_fwd,"aw",@nobits
	.sectionflags	@""
	.align	16
